//
// Generated by NVIDIA NVVM Compiler
//
// Compiler Build ID: CL-36424714
// Cuda compilation tools, release 13.0, V13.0.88
// Based on NVVM 20.0.0
//

.version 9.0
.target sm_100
.address_size 64


.entry _Z7erosionPhS_iii(
	.param .u64 .ptr .align 1 _Z7erosionPhS_iii_param_0,
	.param .u64 .ptr .align 1 _Z7erosionPhS_iii_param_1,
	.param .u32 _Z7erosionPhS_iii_param_2,
	.param .u32 _Z7erosionPhS_iii_param_3,
	.param .u32 _Z7erosionPhS_iii_param_4
)
{
	.reg .pred 	%p<42>;
	.reg .b16 	%rs<169>;
	.reg .b32 	%r<110>;
	.reg .b64 	%rd<62>;

	ld.param.u64 	%rd6, [_Z7erosionPhS_iii_param_0];
	ld.param.u64 	%rd7, [_Z7erosionPhS_iii_param_1];
	ld.param.u32 	%r48, [_Z7erosionPhS_iii_param_2];
	ld.param.u32 	%r49, [_Z7erosionPhS_iii_param_3];
	ld.param.u32 	%r50, [_Z7erosionPhS_iii_param_4];
	cvta.to.global.u64 	%rd1, %rd7;
	cvta.to.global.u64 	%rd2, %rd6;
	mov.u32 	%r51, %ctaid.x;
	mov.u32 	%r52, %ntid.x;
	mov.u32 	%r53, %tid.x;
	mad.lo.s32 	%r1, %r51, %r52, %r53;
	mov.u32 	%r54, %ctaid.y;
	mov.u32 	%r55, %ntid.y;
	mov.u32 	%r56, %tid.y;
	mad.lo.s32 	%r2, %r54, %r55, %r56;
	add.s32 	%r57, %r48, -1;
	shr.u32 	%r58, %r57, 31;
	add.s32 	%r59, %r57, %r58;
	shr.s32 	%r3, %r59, 1;
	setp.ne.s32 	%p1, %r1, 0;
	setp.lt.u32 	%p2, %r1, %r49;
	and.pred  	%p3, %p1, %p2;
	setp.ne.s32 	%p4, %r2, 0;
	setp.lt.u32 	%p5, %r2, %r50;
	and.pred  	%p6, %p4, %p5;
	and.pred  	%p8, %p3, %p6;
	not.pred 	%p9, %p8;
	@%p9 bra 	$L__BB0_2;
	mad.lo.s32 	%r60, %r49, %r2, %r1;
	mul.lo.s32 	%r61, %r60, 3;
	cvt.u64.u32 	%rd8, %r61;
	add.s64 	%rd9, %rd2, %rd8;
	ld.global.u8 	%rs85, [%rd9];
	add.s64 	%rd10, %rd1, %rd8;
	st.global.u8 	[%rd10], %rs85;
	add.s32 	%r62, %r61, 1;
	cvt.u64.u32 	%rd11, %r62;
	add.s64 	%rd12, %rd2, %rd11;
	ld.global.u8 	%rs86, [%rd12];
	add.s64 	%rd13, %rd1, %rd11;
	st.global.u8 	[%rd13], %rs86;
	add.s32 	%r63, %r61, 2;
	cvt.u64.u32 	%rd14, %r63;
	add.s64 	%rd15, %rd2, %rd14;
	ld.global.u8 	%rs87, [%rd15];
	add.s64 	%rd16, %rd1, %rd14;
	st.global.u8 	[%rd16], %rs87;
$L__BB0_2:
	sub.s32 	%r65, %r49, %r3;
	setp.ge.u32 	%p10, %r1, %r65;
	min.u32 	%r66, %r1, %r2;
	setp.le.u32 	%p11, %r66, %r3;
	sub.s32 	%r67, %r50, %r3;
	setp.ge.u32 	%p12, %r2, %r67;
	or.pred  	%p13, %p10, %p12;
	or.pred  	%p14, %p13, %p11;
	@%p14 bra 	$L__BB0_53;
	neg.s32 	%r4, %r3;
	setp.lt.s32 	%p15, %r48, 0;
	@%p15 bra 	$L__BB0_53;
	mad.lo.s32 	%r68, %r49, %r2, %r1;
	mul.lo.s32 	%r69, %r68, 3;
	cvt.u64.u32 	%rd17, %r69;
	add.s64 	%rd3, %rd1, %rd17;
	add.s32 	%r70, %r69, 1;
	cvt.u64.u32 	%rd18, %r70;
	add.s64 	%rd4, %rd1, %rd18;
	add.s32 	%r71, %r69, 2;
	cvt.u64.u32 	%rd19, %r71;
	add.s64 	%rd5, %rd1, %rd19;
	ld.global.u8 	%rs118, [%rd3];
	ld.global.u8 	%rs120, [%rd4];
	ld.global.u8 	%rs122, [%rd5];
	shl.b32 	%r72, %r3, 1;
	and.b32  	%r73, %r72, 2147483644;
	neg.s32 	%r5, %r73;
	mul.lo.s32 	%r6, %r49, 3;
	sub.s32 	%r74, %r2, %r3;
	mul.lo.s32 	%r75, %r49, %r74;
	add.s32 	%r76, %r75, %r49;
	add.s32 	%r7, %r1, %r76;
	mul.lo.s32 	%r8, %r49, 12;
	mul.lo.s32 	%r9, %r49, 6;
	add.s32 	%r10, %r1, %r75;
	mul.lo.s32 	%r11, %r49, 9;
	mov.u32 	%r98, %r4;
$L__BB0_5:
	setp.lt.u32 	%p16, %r3, 2;
	mov.u32 	%r108, %r4;
	@%p16 bra 	$L__BB0_32;
	add.s32 	%r77, %r7, %r98;
	mul.lo.s32 	%r103, %r77, 3;
	add.s32 	%r105, %r6, %r103;
	add.s32 	%r104, %r9, %r103;
	add.s32 	%r78, %r10, %r98;
	mul.lo.s32 	%r79, %r78, 3;
	add.s32 	%r102, %r79, 1;
	add.s32 	%r101, %r6, %r79;
	add.s32 	%r100, %r9, %r79;
	add.s32 	%r99, %r11, %r79;
	mov.u32 	%r106, %r5;
	mov.u32 	%r108, %r4;
$L__BB0_7:
	.pragma "nounroll";
	add.s32 	%r80, %r102, -1;
	cvt.u64.u32 	%rd20, %r80;
	add.s64 	%rd21, %rd2, %rd20;
	ld.global.u8 	%rs13, [%rd21];
	setp.ge.u16 	%p17, %rs13, %rs118;
	@%p17 bra 	$L__BB0_9;
	st.global.u8 	[%rd3], %rs13;
	mov.u16 	%rs118, %rs13;
$L__BB0_9:
	cvt.u64.u32 	%rd22, %r102;
	add.s64 	%rd23, %rd2, %rd22;
	ld.global.u8 	%rs16, [%rd23];
	setp.ge.u16 	%p18, %rs16, %rs120;
	@%p18 bra 	$L__BB0_11;
	st.global.u8 	[%rd4], %rs16;
	mov.u16 	%rs120, %rs16;
$L__BB0_11:
	add.s32 	%r81, %r102, 1;
	cvt.u64.u32 	%rd24, %r81;
	add.s64 	%rd25, %rd2, %rd24;
	ld.global.u8 	%rs19, [%rd25];
	setp.ge.u16 	%p19, %rs19, %rs122;
	@%p19 bra 	$L__BB0_13;
	st.global.u8 	[%rd5], %rs19;
	mov.u16 	%rs122, %rs19;
$L__BB0_13:
	cvt.u64.u32 	%rd26, %r103;
	add.s64 	%rd27, %rd2, %rd26;
	ld.global.u8 	%rs22, [%rd27];
	setp.ge.u16 	%p20, %rs22, %rs118;
	@%p20 bra 	$L__BB0_15;
	st.global.u8 	[%rd3], %rs22;
	mov.u16 	%rs118, %rs22;
$L__BB0_15:
	add.s32 	%r82, %r101, 1;
	cvt.u64.u32 	%rd28, %r82;
	add.s64 	%rd29, %rd2, %rd28;
	ld.global.u8 	%rs25, [%rd29];
	setp.ge.u16 	%p21, %rs25, %rs120;
	@%p21 bra 	$L__BB0_17;
	st.global.u8 	[%rd4], %rs25;
	mov.u16 	%rs120, %rs25;
$L__BB0_17:
	add.s32 	%r83, %r101, 2;
	cvt.u64.u32 	%rd30, %r83;
	add.s64 	%rd31, %rd2, %rd30;
	ld.global.u8 	%rs28, [%rd31];
	setp.ge.u16 	%p22, %rs28, %rs122;
	@%p22 bra 	$L__BB0_19;
	st.global.u8 	[%rd5], %rs28;
	mov.u16 	%rs122, %rs28;
$L__BB0_19:
	cvt.u64.u32 	%rd32, %r105;
	add.s64 	%rd33, %rd2, %rd32;
	ld.global.u8 	%rs31, [%rd33];
	setp.ge.u16 	%p23, %rs31, %rs118;
	@%p23 bra 	$L__BB0_21;
	st.global.u8 	[%rd3], %rs31;
	mov.u16 	%rs118, %rs31;
$L__BB0_21:
	add.s32 	%r84, %r100, 1;
	cvt.u64.u32 	%rd34, %r84;
	add.s64 	%rd35, %rd2, %rd34;
	ld.global.u8 	%rs34, [%rd35];
	setp.ge.u16 	%p24, %rs34, %rs120;
	@%p24 bra 	$L__BB0_23;
	st.global.u8 	[%rd4], %rs34;
	mov.u16 	%rs120, %rs34;
$L__BB0_23:
	add.s32 	%r85, %r100, 2;
	cvt.u64.u32 	%rd36, %r85;
	add.s64 	%rd37, %rd2, %rd36;
	ld.global.u8 	%rs37, [%rd37];
	setp.ge.u16 	%p25, %rs37, %rs122;
	@%p25 bra 	$L__BB0_25;
	st.global.u8 	[%rd5], %rs37;
	mov.u16 	%rs122, %rs37;
$L__BB0_25:
	cvt.u64.u32 	%rd38, %r104;
	add.s64 	%rd39, %rd2, %rd38;
	ld.global.u8 	%rs40, [%rd39];
	setp.ge.u16 	%p26, %rs40, %rs118;
	@%p26 bra 	$L__BB0_27;
	st.global.u8 	[%rd3], %rs40;
	mov.u16 	%rs118, %rs40;
$L__BB0_27:
	add.s32 	%r86, %r99, 1;
	cvt.u64.u32 	%rd40, %r86;
	add.s64 	%rd41, %rd2, %rd40;
	ld.global.u8 	%rs43, [%rd41];
	setp.ge.u16 	%p27, %rs43, %rs120;
	@%p27 bra 	$L__BB0_29;
	st.global.u8 	[%rd4], %rs43;
	mov.u16 	%rs120, %rs43;
$L__BB0_29:
	add.s32 	%r87, %r99, 2;
	cvt.u64.u32 	%rd42, %r87;
	add.s64 	%rd43, %rd2, %rd42;
	ld.global.u8 	%rs46, [%rd43];
	setp.ge.u16 	%p28, %rs46, %rs122;
	@%p28 bra 	$L__BB0_31;
	st.global.u8 	[%rd5], %rs46;
	mov.u16 	%rs122, %rs46;
$L__BB0_31:
	add.s32 	%r108, %r108, 4;
	add.s32 	%r106, %r106, 4;
	add.s32 	%r105, %r105, %r8;
	add.s32 	%r104, %r104, %r8;
	add.s32 	%r103, %r103, %r8;
	add.s32 	%r102, %r102, %r8;
	add.s32 	%r101, %r101, %r8;
	add.s32 	%r100, %r100, %r8;
	add.s32 	%r99, %r99, %r8;
	setp.ne.s32 	%p29, %r106, 0;
	@%p29 bra 	$L__BB0_7;
$L__BB0_32:
	add.s32 	%r39, %r98, %r1;
	and.b32  	%r88, %r3, 1;
	setp.eq.b32 	%p30, %r88, 1;
	not.pred 	%p31, %p30;
	@%p31 bra 	$L__BB0_46;
	add.s32 	%r89, %r108, %r2;
	mad.lo.s32 	%r40, %r89, %r49, %r39;
	mul.lo.s32 	%r41, %r40, 3;
	cvt.u64.u32 	%rd44, %r41;
	add.s64 	%rd45, %rd2, %rd44;
	ld.global.u8 	%rs55, [%rd45];
	setp.ge.u16 	%p32, %rs55, %rs118;
	@%p32 bra 	$L__BB0_35;
	st.global.u8 	[%rd3], %rs55;
	mov.u16 	%rs118, %rs55;
$L__BB0_35:
	add.s32 	%r42, %r41, 1;
	cvt.u64.u32 	%rd46, %r42;
	add.s64 	%rd47, %rd2, %rd46;
	ld.global.u8 	%rs58, [%rd47];
	setp.ge.u16 	%p33, %rs58, %rs120;
	@%p33 bra 	$L__BB0_37;
	st.global.u8 	[%rd4], %rs58;
	mov.u16 	%rs120, %rs58;
$L__BB0_37:
	add.s32 	%r90, %r41, 2;
	cvt.u64.u32 	%rd48, %r90;
	add.s64 	%rd49, %rd2, %rd48;
	ld.global.u8 	%rs61, [%rd49];
	setp.ge.u16 	%p34, %rs61, %rs122;
	@%p34 bra 	$L__BB0_39;
	st.global.u8 	[%rd5], %rs61;
	mov.u16 	%rs122, %rs61;
$L__BB0_39:
	add.s32 	%r91, %r40, %r49;
	mul.lo.s32 	%r92, %r91, 3;
	cvt.u64.u32 	%rd50, %r92;
	add.s64 	%rd51, %rd2, %rd50;
	ld.global.u8 	%rs64, [%rd51];
	setp.ge.u16 	%p35, %rs64, %rs118;
	@%p35 bra 	$L__BB0_41;
	st.global.u8 	[%rd3], %rs64;
	mov.u16 	%rs118, %rs64;
$L__BB0_41:
	add.s32 	%r43, %r42, %r6;
	cvt.u64.u32 	%rd52, %r43;
	add.s64 	%rd53, %rd2, %rd52;
	ld.global.u8 	%rs67, [%rd53];
	setp.ge.u16 	%p36, %rs67, %rs120;
	@%p36 bra 	$L__BB0_43;
	st.global.u8 	[%rd4], %rs67;
	mov.u16 	%rs120, %rs67;
$L__BB0_43:
	add.s32 	%r93, %r43, 1;
	cvt.u64.u32 	%rd54, %r93;
	add.s64 	%rd55, %rd2, %rd54;
	ld.global.u8 	%rs70, [%rd55];
	setp.ge.u16 	%p37, %rs70, %rs122;
	@%p37 bra 	$L__BB0_45;
	st.global.u8 	[%rd5], %rs70;
	mov.u16 	%rs122, %rs70;
$L__BB0_45:
	add.s32 	%r108, %r108, 2;
$L__BB0_46:
	add.s32 	%r94, %r108, %r2;
	mad.lo.s32 	%r95, %r94, %r49, %r39;
	mul.lo.s32 	%r46, %r95, 3;
	cvt.u64.u32 	%rd56, %r46;
	add.s64 	%rd57, %rd2, %rd56;
	ld.global.u8 	%rs79, [%rd57];
	setp.ge.u16 	%p38, %rs79, %rs118;
	@%p38 bra 	$L__BB0_48;
	st.global.u8 	[%rd3], %rs79;
	mov.u16 	%rs118, %rs79;
$L__BB0_48:
	add.s32 	%r96, %r46, 1;
	cvt.u64.u32 	%rd58, %r96;
	add.s64 	%rd59, %rd2, %rd58;
	ld.global.u8 	%rs81, [%rd59];
	setp.ge.u16 	%p39, %rs81, %rs120;
	@%p39 bra 	$L__BB0_50;
	st.global.u8 	[%rd4], %rs81;
	mov.u16 	%rs120, %rs81;
$L__BB0_50:
	add.s32 	%r97, %r46, 2;
	cvt.u64.u32 	%rd60, %r97;
	add.s64 	%rd61, %rd2, %rd60;
	ld.global.u8 	%rs83, [%rd61];
	setp.ge.u16 	%p40, %rs83, %rs122;
	@%p40 bra 	$L__BB0_52;
	st.global.u8 	[%rd5], %rs83;
	mov.u16 	%rs122, %rs83;
$L__BB0_52:
	add.s32 	%r47, %r98, 1;
	setp.ne.s32 	%p41, %r98, %r3;
	mov.u32 	%r98, %r47;
	@%p41 bra 	$L__BB0_5;
$L__BB0_53:
	ret;

}
.entry _Z8dilationPhS_iii(
	.param .u64 .ptr .align 1 _Z8dilationPhS_iii_param_0,
	.param .u64 .ptr .align 1 _Z8dilationPhS_iii_param_1,
	.param .u32 _Z8dilationPhS_iii_param_2,
	.param .u32 _Z8dilationPhS_iii_param_3,
	.param .u32 _Z8dilationPhS_iii_param_4
)
{
	.reg .pred 	%p<42>;
	.reg .b16 	%rs<169>;
	.reg .b32 	%r<110>;
	.reg .b64 	%rd<62>;

	ld.param.u64 	%rd6, [_Z8dilationPhS_iii_param_0];
	ld.param.u64 	%rd7, [_Z8dilationPhS_iii_param_1];
	ld.param.u32 	%r48, [_Z8dilationPhS_iii_param_2];
	ld.param.u32 	%r49, [_Z8dilationPhS_iii_param_3];
	ld.param.u32 	%r50, [_Z8dilationPhS_iii_param_4];
	cvta.to.global.u64 	%rd1, %rd7;
	cvta.to.global.u64 	%rd2, %rd6;
	mov.u32 	%r51, %ctaid.x;
	mov.u32 	%r52, %ntid.x;
	mov.u32 	%r53, %tid.x;
	mad.lo.s32 	%r1, %r51, %r52, %r53;
	mov.u32 	%r54, %ctaid.y;
	mov.u32 	%r55, %ntid.y;
	mov.u32 	%r56, %tid.y;
	mad.lo.s32 	%r2, %r54, %r55, %r56;
	add.s32 	%r57, %r48, -1;
	shr.u32 	%r58, %r57, 31;
	add.s32 	%r59, %r57, %r58;
	shr.s32 	%r3, %r59, 1;
	setp.ne.s32 	%p1, %r1, 0;
	setp.lt.u32 	%p2, %r1, %r49;
	and.pred  	%p3, %p1, %p2;
	setp.ne.s32 	%p4, %r2, 0;
	setp.lt.u32 	%p5, %r2, %r50;
	and.pred  	%p6, %p4, %p5;
	and.pred  	%p8, %p3, %p6;
	not.pred 	%p9, %p8;
	@%p9 bra 	$L__BB1_2;
	mad.lo.s32 	%r60, %r49, %r2, %r1;
	mul.lo.s32 	%r61, %r60, 3;
	cvt.u64.u32 	%rd8, %r61;
	add.s64 	%rd9, %rd2, %rd8;
	ld.global.u8 	%rs85, [%rd9];
	add.s64 	%rd10, %rd1, %rd8;
	st.global.u8 	[%rd10], %rs85;
	add.s32 	%r62, %r61, 1;
	cvt.u64.u32 	%rd11, %r62;
	add.s64 	%rd12, %rd2, %rd11;
	ld.global.u8 	%rs86, [%rd12];
	add.s64 	%rd13, %rd1, %rd11;
	st.global.u8 	[%rd13], %rs86;
	add.s32 	%r63, %r61, 2;
	cvt.u64.u32 	%rd14, %r63;
	add.s64 	%rd15, %rd2, %rd14;
	ld.global.u8 	%rs87, [%rd15];
	add.s64 	%rd16, %rd1, %rd14;
	st.global.u8 	[%rd16], %rs87;
$L__BB1_2:
	sub.s32 	%r65, %r49, %r3;
	setp.ge.u32 	%p10, %r1, %r65;
	min.u32 	%r66, %r1, %r2;
	setp.le.u32 	%p11, %r66, %r3;
	sub.s32 	%r67, %r50, %r3;
	setp.ge.u32 	%p12, %r2, %r67;
	or.pred  	%p13, %p10, %p12;
	or.pred  	%p14, %p13, %p11;
	@%p14 bra 	$L__BB1_53;
	neg.s32 	%r4, %r3;
	setp.lt.s32 	%p15, %r48, 0;
	@%p15 bra 	$L__BB1_53;
	mad.lo.s32 	%r68, %r49, %r2, %r1;
	mul.lo.s32 	%r69, %r68, 3;
	cvt.u64.u32 	%rd17, %r69;
	add.s64 	%rd3, %rd1, %rd17;
	add.s32 	%r70, %r69, 1;
	cvt.u64.u32 	%rd18, %r70;
	add.s64 	%rd4, %rd1, %rd18;
	add.s32 	%r71, %r69, 2;
	cvt.u64.u32 	%rd19, %r71;
	add.s64 	%rd5, %rd1, %rd19;
	ld.global.u8 	%rs118, [%rd3];
	ld.global.u8 	%rs120, [%rd4];
	ld.global.u8 	%rs122, [%rd5];
	shl.b32 	%r72, %r3, 1;
	and.b32  	%r73, %r72, 2147483644;
	neg.s32 	%r5, %r73;
	mul.lo.s32 	%r6, %r49, 3;
	sub.s32 	%r74, %r2, %r3;
	mul.lo.s32 	%r75, %r49, %r74;
	add.s32 	%r76, %r75, %r49;
	add.s32 	%r7, %r1, %r76;
	mul.lo.s32 	%r8, %r49, 12;
	mul.lo.s32 	%r9, %r49, 6;
	add.s32 	%r10, %r1, %r75;
	mul.lo.s32 	%r11, %r49, 9;
	mov.u32 	%r98, %r4;
$L__BB1_5:
	setp.lt.u32 	%p16, %r3, 2;
	mov.u32 	%r108, %r4;
	@%p16 bra 	$L__BB1_32;
	add.s32 	%r77, %r7, %r98;
	mul.lo.s32 	%r103, %r77, 3;
	add.s32 	%r105, %r6, %r103;
	add.s32 	%r104, %r9, %r103;
	add.s32 	%r78, %r10, %r98;
	mul.lo.s32 	%r79, %r78, 3;
	add.s32 	%r102, %r79, 1;
	add.s32 	%r101, %r6, %r79;
	add.s32 	%r100, %r9, %r79;
	add.s32 	%r99, %r11, %r79;
	mov.u32 	%r106, %r5;
	mov.u32 	%r108, %r4;
$L__BB1_7:
	.pragma "nounroll";
	add.s32 	%r80, %r102, -1;
	cvt.u64.u32 	%rd20, %r80;
	add.s64 	%rd21, %rd2, %rd20;
	ld.global.u8 	%rs13, [%rd21];
	setp.le.u16 	%p17, %rs13, %rs118;
	@%p17 bra 	$L__BB1_9;
	st.global.u8 	[%rd3], %rs13;
	mov.u16 	%rs118, %rs13;
$L__BB1_9:
	cvt.u64.u32 	%rd22, %r102;
	add.s64 	%rd23, %rd2, %rd22;
	ld.global.u8 	%rs16, [%rd23];
	setp.le.u16 	%p18, %rs16, %rs120;
	@%p18 bra 	$L__BB1_11;
	st.global.u8 	[%rd4], %rs16;
	mov.u16 	%rs120, %rs16;
$L__BB1_11:
	add.s32 	%r81, %r102, 1;
	cvt.u64.u32 	%rd24, %r81;
	add.s64 	%rd25, %rd2, %rd24;
	ld.global.u8 	%rs19, [%rd25];
	setp.le.u16 	%p19, %rs19, %rs122;
	@%p19 bra 	$L__BB1_13;
	st.global.u8 	[%rd5], %rs19;
	mov.u16 	%rs122, %rs19;
$L__BB1_13:
	cvt.u64.u32 	%rd26, %r103;
	add.s64 	%rd27, %rd2, %rd26;
	ld.global.u8 	%rs22, [%rd27];
	setp.le.u16 	%p20, %rs22, %rs118;
	@%p20 bra 	$L__BB1_15;
	st.global.u8 	[%rd3], %rs22;
	mov.u16 	%rs118, %rs22;
$L__BB1_15:
	add.s32 	%r82, %r101, 1;
	cvt.u64.u32 	%rd28, %r82;
	add.s64 	%rd29, %rd2, %rd28;
	ld.global.u8 	%rs25, [%rd29];
	setp.le.u16 	%p21, %rs25, %rs120;
	@%p21 bra 	$L__BB1_17;
	st.global.u8 	[%rd4], %rs25;
	mov.u16 	%rs120, %rs25;
$L__BB1_17:
	add.s32 	%r83, %r101, 2;
	cvt.u64.u32 	%rd30, %r83;
	add.s64 	%rd31, %rd2, %rd30;
	ld.global.u8 	%rs28, [%rd31];
	setp.le.u16 	%p22, %rs28, %rs122;
	@%p22 bra 	$L__BB1_19;
	st.global.u8 	[%rd5], %rs28;
	mov.u16 	%rs122, %rs28;
$L__BB1_19:
	cvt.u64.u32 	%rd32, %r105;
	add.s64 	%rd33, %rd2, %rd32;
	ld.global.u8 	%rs31, [%rd33];
	setp.le.u16 	%p23, %rs31, %rs118;
	@%p23 bra 	$L__BB1_21;
	st.global.u8 	[%rd3], %rs31;
	mov.u16 	%rs118, %rs31;
$L__BB1_21:
	add.s32 	%r84, %r100, 1;
	cvt.u64.u32 	%rd34, %r84;
	add.s64 	%rd35, %rd2, %rd34;
	ld.global.u8 	%rs34, [%rd35];
	setp.le.u16 	%p24, %rs34, %rs120;
	@%p24 bra 	$L__BB1_23;
	st.global.u8 	[%rd4], %rs34;
	mov.u16 	%rs120, %rs34;
$L__BB1_23:
	add.s32 	%r85, %r100, 2;
	cvt.u64.u32 	%rd36, %r85;
	add.s64 	%rd37, %rd2, %rd36;
	ld.global.u8 	%rs37, [%rd37];
	setp.le.u16 	%p25, %rs37, %rs122;
	@%p25 bra 	$L__BB1_25;
	st.global.u8 	[%rd5], %rs37;
	mov.u16 	%rs122, %rs37;
$L__BB1_25:
	cvt.u64.u32 	%rd38, %r104;
	add.s64 	%rd39, %rd2, %rd38;
	ld.global.u8 	%rs40, [%rd39];
	setp.le.u16 	%p26, %rs40, %rs118;
	@%p26 bra 	$L__BB1_27;
	st.global.u8 	[%rd3], %rs40;
	mov.u16 	%rs118, %rs40;
$L__BB1_27:
	add.s32 	%r86, %r99, 1;
	cvt.u64.u32 	%rd40, %r86;
	add.s64 	%rd41, %rd2, %rd40;
	ld.global.u8 	%rs43, [%rd41];
	setp.le.u16 	%p27, %rs43, %rs120;
	@%p27 bra 	$L__BB1_29;
	st.global.u8 	[%rd4], %rs43;
	mov.u16 	%rs120, %rs43;
$L__BB1_29:
	add.s32 	%r87, %r99, 2;
	cvt.u64.u32 	%rd42, %r87;
	add.s64 	%rd43, %rd2, %rd42;
	ld.global.u8 	%rs46, [%rd43];
	setp.le.u16 	%p28, %rs46, %rs122;
	@%p28 bra 	$L__BB1_31;
	st.global.u8 	[%rd5], %rs46;
	mov.u16 	%rs122, %rs46;
$L__BB1_31:
	add.s32 	%r108, %r108, 4;
	add.s32 	%r106, %r106, 4;
	add.s32 	%r105, %r105, %r8;
	add.s32 	%r104, %r104, %r8;
	add.s32 	%r103, %r103, %r8;
	add.s32 	%r102, %r102, %r8;
	add.s32 	%r101, %r101, %r8;
	add.s32 	%r100, %r100, %r8;
	add.s32 	%r99, %r99, %r8;
	setp.ne.s32 	%p29, %r106, 0;
	@%p29 bra 	$L__BB1_7;
$L__BB1_32:
	add.s32 	%r39, %r98, %r1;
	and.b32  	%r88, %r3, 1;
	setp.eq.b32 	%p30, %r88, 1;
	not.pred 	%p31, %p30;
	@%p31 bra 	$L__BB1_46;
	add.s32 	%r89, %r108, %r2;
	mad.lo.s32 	%r40, %r89, %r49, %r39;
	mul.lo.s32 	%r41, %r40, 3;
	cvt.u64.u32 	%rd44, %r41;
	add.s64 	%rd45, %rd2, %rd44;
	ld.global.u8 	%rs55, [%rd45];
	setp.le.u16 	%p32, %rs55, %rs118;
	@%p32 bra 	$L__BB1_35;
	st.global.u8 	[%rd3], %rs55;
	mov.u16 	%rs118, %rs55;
$L__BB1_35:
	add.s32 	%r42, %r41, 1;
	cvt.u64.u32 	%rd46, %r42;
	add.s64 	%rd47, %rd2, %rd46;
	ld.global.u8 	%rs58, [%rd47];
	setp.le.u16 	%p33, %rs58, %rs120;
	@%p33 bra 	$L__BB1_37;
	st.global.u8 	[%rd4], %rs58;
	mov.u16 	%rs120, %rs58;
$L__BB1_37:
	add.s32 	%r90, %r41, 2;
	cvt.u64.u32 	%rd48, %r90;
	add.s64 	%rd49, %rd2, %rd48;
	ld.global.u8 	%rs61, [%rd49];
	setp.le.u16 	%p34, %rs61, %rs122;
	@%p34 bra 	$L__BB1_39;
	st.global.u8 	[%rd5], %rs61;
	mov.u16 	%rs122, %rs61;
$L__BB1_39:
	add.s32 	%r91, %r40, %r49;
	mul.lo.s32 	%r92, %r91, 3;
	cvt.u64.u32 	%rd50, %r92;
	add.s64 	%rd51, %rd2, %rd50;
	ld.global.u8 	%rs64, [%rd51];
	setp.le.u16 	%p35, %rs64, %rs118;
	@%p35 bra 	$L__BB1_41;
	st.global.u8 	[%rd3], %rs64;
	mov.u16 	%rs118, %rs64;
$L__BB1_41:
	add.s32 	%r43, %r42, %r6;
	cvt.u64.u32 	%rd52, %r43;
	add.s64 	%rd53, %rd2, %rd52;
	ld.global.u8 	%rs67, [%rd53];
	setp.le.u16 	%p36, %rs67, %rs120;
	@%p36 bra 	$L__BB1_43;
	st.global.u8 	[%rd4], %rs67;
	mov.u16 	%rs120, %rs67;
$L__BB1_43:
	add.s32 	%r93, %r43, 1;
	cvt.u64.u32 	%rd54, %r93;
	add.s64 	%rd55, %rd2, %rd54;
	ld.global.u8 	%rs70, [%rd55];
	setp.le.u16 	%p37, %rs70, %rs122;
	@%p37 bra 	$L__BB1_45;
	st.global.u8 	[%rd5], %rs70;
	mov.u16 	%rs122, %rs70;
$L__BB1_45:
	add.s32 	%r108, %r108, 2;
$L__BB1_46:
	add.s32 	%r94, %r108, %r2;
	mad.lo.s32 	%r95, %r94, %r49, %r39;
	mul.lo.s32 	%r46, %r95, 3;
	cvt.u64.u32 	%rd56, %r46;
	add.s64 	%rd57, %rd2, %rd56;
	ld.global.u8 	%rs79, [%rd57];
	setp.le.u16 	%p38, %rs79, %rs118;
	@%p38 bra 	$L__BB1_48;
	st.global.u8 	[%rd3], %rs79;
	mov.u16 	%rs118, %rs79;
$L__BB1_48:
	add.s32 	%r96, %r46, 1;
	cvt.u64.u32 	%rd58, %r96;
	add.s64 	%rd59, %rd2, %rd58;
	ld.global.u8 	%rs81, [%rd59];
	setp.le.u16 	%p39, %rs81, %rs120;
	@%p39 bra 	$L__BB1_50;
	st.global.u8 	[%rd4], %rs81;
	mov.u16 	%rs120, %rs81;
$L__BB1_50:
	add.s32 	%r97, %r46, 2;
	cvt.u64.u32 	%rd60, %r97;
	add.s64 	%rd61, %rd2, %rd60;
	ld.global.u8 	%rs83, [%rd61];
	setp.le.u16 	%p40, %rs83, %rs122;
	@%p40 bra 	$L__BB1_52;
	st.global.u8 	[%rd5], %rs83;
	mov.u16 	%rs122, %rs83;
$L__BB1_52:
	add.s32 	%r47, %r98, 1;
	setp.ne.s32 	%p41, %r98, %r3;
	mov.u32 	%r98, %r47;
	@%p41 bra 	$L__BB1_5;
$L__BB1_53:
	ret;

}


// ===== COMPILED SASS (sm_100) =====

	.target	sm_100

	.elftype	@"ET_EXEC"


//--------------------- .note.nv.tkinfo           --------------------------
	.section	.note.nv.tkinfo,"",@"SHT_NOTE"
	.sectionflags	@"SHF_NOTE_NV_TKINFO"
	.tkinfo
        /*0018*/ 	.word	0x00000002
        /*0030*/ 	.string	""
        /*0030*/ 	.string	"ptxas"
        /*0030*/ 	.string	"Cuda compilation tools, release 13.0, V13.0.88"
        /*0030*/ 	.string	"Build cuda_13.0.r13.0/compiler.36424714_0"
        /*0030*/ 	.string	"-arch sm_100 -m 64 "



//--------------------- .note.nv.cuinfo           --------------------------
	.section	.note.nv.cuinfo,"",@"SHT_NOTE"
	.sectionflags	@"SHF_NOTE_NV_CUINFO"
        /*0018*/ 	.short	0x0002
        /*001a*/ 	.short	0x0064
        /*001c*/ 	.short	0x0082
	.zero		2


//--------------------- .nv.info                  --------------------------
	.section	.nv.info,"",@"SHT_CUDA_INFO"
	.align	4


	//----- nvinfo : EIATTR_REGCOUNT
	.align		4
        /*0000*/ 	.byte	0x04, 0x2f
        /*0002*/ 	.short	(.L_1 - .L_0)
	.align		4
.L_0:
        /*0004*/ 	.word	index@(_Z7erosionPhS_iii)
        /*0008*/ 	.word	0x00000028


	//----- nvinfo : EIATTR_FRAME_SIZE
	.align		4
.L_1:
        /*000c*/ 	.byte	0x04, 0x11
        /*000e*/ 	.short	(.L_3 - .L_2)
	.align		4
.L_2:
        /*0010*/ 	.word	index@(_Z7erosionPhS_iii)
        /*0014*/ 	.word	0x00000000


	//----- nvinfo : EIATTR_REGCOUNT
	.align		4
.L_3:
        /*0018*/ 	.byte	0x04, 0x2f
        /*001a*/ 	.short	(.L_5 - .L_4)
	.align		4
.L_4:
        /*001c*/ 	.word	index@(_Z8dilationPhS_iii)
        /*0020*/ 	.word	0x00000028


	//----- nvinfo : EIATTR_FRAME_SIZE
	.align		4
.L_5:
        /*0024*/ 	.byte	0x04, 0x11
        /*0026*/ 	.short	(.L_7 - .L_6)
	.align		4
.L_6:
        /*0028*/ 	.word	index@(_Z8dilationPhS_iii)
        /*002c*/ 	.word	0x00000000


	//----- nvinfo : EIATTR_MIN_STACK_SIZE
	.align		4
.L_7:
        /*0030*/ 	.byte	0x04, 0x12
        /*0032*/ 	.short	(.L_9 - .L_8)
	.align		4
.L_8:
        /*0034*/ 	.word	index@(_Z8dilationPhS_iii)
        /*0038*/ 	.word	0x00000000


	//----- nvinfo : EIATTR_MIN_STACK_SIZE
	.align		4
.L_9:
        /*003c*/ 	.byte	0x04, 0x12
        /*003e*/ 	.short	(.L_11 - .L_10)
	.align		4
.L_10:
        /*0040*/ 	.word	index@(_Z7erosionPhS_iii)
        /*0044*/ 	.word	0x00000000
.L_11:


//--------------------- .nv.compat                --------------------------
	.section	.nv.compat,"",@"SHT_CUDA_COMPAT_INFO"
	.align	4
        /*0000*/ 	.byte	0x02, 0x09, 0x00, 0x00, 0x02, 0x02, 0x01, 0x00, 0x02, 0x05, 0x05, 0x00, 0x03, 0x07, 0x01, 0x01
        /*0010*/ 	.byte	0x02, 0x03, 0x00, 0x00, 0x02, 0x06, 0x01, 0x00, 0x04, 0x0b, 0x08, 0x00, 0x09, 0x00, 0x00, 0x00
        /*0020*/ 	.byte	0x00, 0x00, 0x00, 0x00


//--------------------- .nv.info._Z8dilationPhS_iii --------------------------
	.section	.nv.info._Z8dilationPhS_iii,"",@"SHT_CUDA_INFO"
	.sectionflags	@""
	.align	4


	//----- nvinfo : EIATTR_CUDA_API_VERSION
	.align		4
        /*0000*/ 	.byte	0x04, 0x37
        /*0002*/ 	.short	(.L_13 - .L_12)
.L_12:
        /*0004*/ 	.word	0x00000082


	//----- nvinfo : EIATTR_KPARAM_INFO
	.align		4
.L_13:
        /*0008*/ 	.byte	0x04, 0x17
        /*000a*/ 	.short	(.L_15 - .L_14)
.L_14:
        /*000c*/ 	.word	0x00000000
        /*0010*/ 	.short	0x0004
        /*0012*/ 	.short	0x0018
        /*0014*/ 	.byte	0x00, 0xf0, 0x11, 0x00


	//----- nvinfo : EIATTR_KPARAM_INFO
	.align		4
.L_15:
        /*0018*/ 	.byte	0x04, 0x17
        /*001a*/ 	.short	(.L_17 - .L_16)
.L_16:
        /*001c*/ 	.word	0x00000000
        /*0020*/ 	.short	0x0003
        /*0022*/ 	.short	0x0014
        /*0024*/ 	.byte	0x00, 0xf0, 0x11, 0x00


	//----- nvinfo : EIATTR_KPARAM_INFO
	.align		4
.L_17:
        /*0028*/ 	.byte	0x04, 0x17
        /*002a*/ 	.short	(.L_19 - .L_18)
.L_18:
        /*002c*/ 	.word	0x00000000
        /*0030*/ 	.short	0x0002
        /*0032*/ 	.short	0x0010
        /*0034*/ 	.byte	0x00, 0xf0, 0x11, 0x00


	//----- nvinfo : EIATTR_KPARAM_INFO
	.align		4
.L_19:
        /*0038*/ 	.byte	0x04, 0x17
        /*003a*/ 	.short	(.L_21 - .L_20)
.L_20:
        /*003c*/ 	.word	0x00000000
        /*0040*/ 	.short	0x0001
        /*0042*/ 	.short	0x0008
        /*0044*/ 	.byte	0x00, 0xf5, 0x21, 0x00


	//----- nvinfo : EIATTR_KPARAM_INFO
	.align		4
.L_21:
        /*0048*/ 	.byte	0x04, 0x17
        /*004a*/ 	.short	(.L_23 - .L_22)
.L_22:
        /*004c*/ 	.word	0x00000000
        /*0050*/ 	.short	0x0000
        /*0052*/ 	.short	0x0000
        /*0054*/ 	.byte	0x00, 0xf5, 0x21, 0x00


	//----- nvinfo : EIATTR_SPARSE_MMA_MASK
	.align		4
.L_23:
        /*0058*/ 	.byte	0x03, 0x50
        /*005a*/ 	.short	0x0000


	//----- nvinfo : EIATTR_MAXREG_COUNT
	.align		4
        /*005c*/ 	.byte	0x03, 0x1b
        /*005e*/ 	.short	0x00ff


	//----- nvinfo : EIATTR_MERCURY_ISA_VERSION
	.align		4
        /*0060*/ 	.byte	0x03, 0x5f
        /*0062*/ 	.short	0x0101


	//----- nvinfo : EIATTR_VRC_CTA_INIT_COUNT
	.align		4
        /*0064*/ 	.byte	0x02, 0x4a
	.zero		1
	.zero		1


	//----- nvinfo : EIATTR_EXIT_INSTR_OFFSETS
	.align		4
        /*0068*/ 	.byte	0x04, 0x1c
        /*006a*/ 	.short	(.L_25 - .L_24)


	//   ....[0]....
.L_24:
        /*006c*/ 	.word	0x00000340


	//   ....[1]....
        /*0070*/ 	.word	0x00000360


	//   ....[2]....
        /*0074*/ 	.word	0x00001220


	//----- nvinfo : EIATTR_CRS_STACK_SIZE
	.align		4
.L_25:
        /*0078*/ 	.byte	0x04, 0x1e
        /*007a*/ 	.short	(.L_27 - .L_26)
.L_26:
        /*007c*/ 	.word	0x00000000


	//----- nvinfo : EIATTR_CBANK_PARAM_SIZE
	.align		4
.L_27:
        /*0080*/ 	.byte	0x03, 0x19
        /*0082*/ 	.short	0x001c


	//----- nvinfo : EIATTR_PARAM_CBANK
	.align		4
        /*0084*/ 	.byte	0x04, 0x0a
        /*0086*/ 	.short	(.L_29 - .L_28)
	.align		4
.L_28:
        /*0088*/ 	.word	index@(.nv.constant0._Z8dilationPhS_iii)
        /*008c*/ 	.short	0x0380
        /*008e*/ 	.short	0x001c


	//----- nvinfo : EIATTR_SW_WAR
	.align		4
.L_29:
        /*0090*/ 	.byte	0x04, 0x36
        /*0092*/ 	.short	(.L_31 - .L_30)
.L_30:
        /*0094*/ 	.word	0x00000008
.L_31:


//--------------------- .nv.info._Z7erosionPhS_iii --------------------------
	.section	.nv.info._Z7erosionPhS_iii,"",@"SHT_CUDA_INFO"
	.sectionflags	@""
	.align	4


	//----- nvinfo : EIATTR_CUDA_API_VERSION
	.align		4
        /*0000*/ 	.byte	0x04, 0x37
        /*0002*/ 	.short	(.L_33 - .L_32)
.L_32:
        /*0004*/ 	.word	0x00000082


	//----- nvinfo : EIATTR_KPARAM_INFO
	.align		4
.L_33:
        /*0008*/ 	.byte	0x04, 0x17
        /*000a*/ 	.short	(.L_35 - .L_34)
.L_34:
        /*000c*/ 	.word	0x00000000
        /*0010*/ 	.short	0x0004
        /*0012*/ 	.short	0x0018
        /*0014*/ 	.byte	0x00, 0xf0, 0x11, 0x00


	//----- nvinfo : EIATTR_KPARAM_INFO
	.align		4
.L_35:
        /*0018*/ 	.byte	0x04, 0x17
        /*001a*/ 	.short	(.L_37 - .L_36)
.L_36:
        /*001c*/ 	.word	0x00000000
        /*0020*/ 	.short	0x0003
        /*0022*/ 	.short	0x0014
        /*0024*/ 	.byte	0x00, 0xf0, 0x11, 0x00


	//----- nvinfo : EIATTR_KPARAM_INFO
	.align		4
.L_37:
        /*0028*/ 	.byte	0x04, 0x17
        /*002a*/ 	.short	(.L_39 - .L_38)
.L_38:
        /*002c*/ 	.word	0x00000000
        /*0030*/ 	.short	0x0002
        /*0032*/ 	.short	0x0010
        /*0034*/ 	.byte	0x00, 0xf0, 0x11, 0x00


	//----- nvinfo : EIATTR_KPARAM_INFO
	.align		4
.L_39:
        /*0038*/ 	.byte	0x04, 0x17
        /*003a*/ 	.short	(.L_41 - .L_40)
.L_40:
        /*003c*/ 	.word	0x00000000
        /*0040*/ 	.short	0x0001
        /*0042*/ 	.short	0x0008
        /*0044*/ 	.byte	0x00, 0xf5, 0x21, 0x00


	//----- nvinfo : EIATTR_KPARAM_INFO
	.align		4
.L_41:
        /*0048*/ 	.byte	0x04, 0x17
        /*004a*/ 	.short	(.L_43 - .L_42)
.L_42:
        /*004c*/ 	.word	0x00000000
        /*0050*/ 	.short	0x0000
        /*0052*/ 	.short	0x0000
        /*0054*/ 	.byte	0x00, 0xf5, 0x21, 0x00


	//----- nvinfo : EIATTR_SPARSE_MMA_MASK
	.align		4
.L_43:
        /*0058*/ 	.byte	0x03, 0x50
        /*005a*/ 	.short	0x0000


	//----- nvinfo : EIATTR_MAXREG_COUNT
	.align		4
        /*005c*/ 	.byte	0x03, 0x1b
        /*005e*/ 	.short	0x00ff


	//----- nvinfo : EIATTR_MERCURY_ISA_VERSION
	.align		4
        /*0060*/ 	.byte	0x03, 0x5f
        /*0062*/ 	.short	0x0101


	//----- nvinfo : EIATTR_VRC_CTA_INIT_COUNT
	.align		4
        /*0064*/ 	.byte	0x02, 0x4a
	.zero		1
	.zero		1


	//----- nvinfo : EIATTR_EXIT_INSTR_OFFSETS
	.align		4
        /*0068*/ 	.byte	0x04, 0x1c
        /*006a*/ 	.short	(.L_45 - .L_44)


	//   ....[0]....
.L_44:
        /*006c*/ 	.word	0x00000340


	//   ....[1]....
        /*0070*/ 	.word	0x00000360


	//   ....[2]....
        /*0074*/ 	.word	0x00001220


	//----- nvinfo : EIATTR_CRS_STACK_SIZE
	.align		4
.L_45:
        /*0078*/ 	.byte	0x04, 0x1e
        /*007a*/ 	.short	(.L_47 - .L_46)
.L_46:
        /*007c*/ 	.word	0x00000000


	//----- nvinfo : EIATTR_CBANK_PARAM_SIZE
	.align		4
.L_47:
        /*0080*/ 	.byte	0x03, 0x19
        /*0082*/ 	.short	0x001c


	//----- nvinfo : EIATTR_PARAM_CBANK
	.align		4
        /*0084*/ 	.byte	0x04, 0x0a
        /*0086*/ 	.short	(.L_49 - .L_48)
	.align		4
.L_48:
        /*0088*/ 	.word	index@(.nv.constant0._Z7erosionPhS_iii)
        /*008c*/ 	.short	0x0380
        /*008e*/ 	.short	0x001c


	//----- nvinfo : EIATTR_SW_WAR
	.align		4
.L_49:
        /*0090*/ 	.byte	0x04, 0x36
        /*0092*/ 	.short	(.L_51 - .L_50)
.L_50:
        /*0094*/ 	.word	0x00000008
.L_51:


//--------------------- .nv.callgraph             --------------------------
	.section	.nv.callgraph,"",@"SHT_CUDA_CALLGRAPH"
	.align	4
	.sectionentsize	8
	.align		4
        /*0000*/ 	.word	0x00000000
	.align		4
        /*0004*/ 	.word	0xffffffff
	.align		4
        /*0008*/ 	.word	0x00000000
	.align		4
        /*000c*/ 	.word	0xfffffffe
	.align		4
        /*0010*/ 	.word	0x00000000
	.align		4
        /*0014*/ 	.word	0xfffffffd
	.align		4
        /*0018*/ 	.word	0x00000000
	.align		4
        /*001c*/ 	.word	0xfffffffc


//--------------------- .text._Z8dilationPhS_iii  --------------------------
	.section	.text._Z8dilationPhS_iii,"ax",@progbits
	.align	128
.text._Z8dilationPhS_iii:
        .type           _Z8dilationPhS_iii,@function
        .size           _Z8dilationPhS_iii,(.L_x_14 - _Z8dilationPhS_iii)
        .other          _Z8dilationPhS_iii,@"STO_CUDA_ENTRY STV_DEFAULT"
_Z8dilationPhS_iii:
[----:B------:R-:W-:Y:S01]  /*0000*/  LDC R1, c[0x0][0x37c] ;  /* 0x0000df00ff017b82 */ /* 0x000fe20000000800 */
[----:B------:R-:W0:Y:S07]  /*0010*/  S2R R3, SR_TID.X ;  /* 0x0000000000037919 */ /* 0x000e2e0000002100 */
[----:B------:R-:W0:Y:S01]  /*0020*/  S2UR UR4, SR_CTAID.X ;  /* 0x00000000000479c3 */ /* 0x000e220000002500 */
[----:B------:R-:W1:Y:S01]  /*0030*/  LDCU UR6, c[0x0][0x398] ;  /* 0x00007300ff0677ac */ /* 0x000e620008000800 */
[----:B------:R-:W-:Y:S01]  /*0040*/  BSSY.RECONVERGENT B0, `(.L_x_0) ;  /* 0x000002f000007945 */ /* 0x000fe20003800200 */
[----:B------:R-:W2:Y:S05]  /*0050*/  S2R R5, SR_TID.Y ;  /* 0x0000000000057919 */ /* 0x000eaa0000002200 */
[----:B------:R-:W0:Y:S08]  /*0060*/  LDC R2, c[0x0][0x360] ;  /* 0x0000d800ff027b82 */ /* 0x000e300000000800 */
[----:B------:R-:W2:Y:S08]  /*0070*/  S2UR UR5, SR_CTAID.Y ;  /* 0x00000000000579c3 */ /* 0x000eb00000002600 */
[----:B------:R-:W2:Y:S08]  /*0080*/  LDC R4, c[0x0][0x364] ;  /* 0x0000d900ff047b82 */ /* 0x000eb00000000800 */
[----:B------:R-:W3:Y:S01]  /*0090*/  LDC.64 R14, c[0x0][0x390] ;  /* 0x0000e400ff0e7b82 */ /* 0x000ee20000000a00 */
[----:B0-----:R-:W-:-:S02]  /*00a0*/  IMAD R2, R2, UR4, R3 ;  /* 0x0000000402027c24 */ /* 0x001fc4000f8e0203 */
[----:B--2---:R-:W-:Y:S01]  /*00b0*/  IMAD R3, R4, UR5, R5 ;  /* 0x0000000504037c24 */ /* 0x004fe2000f8e0205 */
[----:B------:R-:W0:Y:S04]  /*00c0*/  LDCU.64 UR4, c[0x0][0x358] ;  /* 0x00006b00ff0477ac */ /* 0x000e280008000a00 */
[C---:B-1----:R-:W-:Y:S01]  /*00d0*/  ISETP.GE.U32.AND P1, PT, R3.reuse, UR6, PT ;  /* 0x0000000603007c0c */ /* 0x042fe2000bf26070 */
[----:B---3--:R-:W-:Y:S01]  /*00e0*/  VIADD R0, R14, 0xffffffff ;  /* 0xffffffff0e007836 */ /* 0x008fe20000000000 */
[----:B------:R-:W-:Y:S02]  /*00f0*/  ISETP.GE.U32.AND P0, PT, R2, R15, PT ;  /* 0x0000000f0200720c */ /* 0x000fe40003f06070 */
[----:B------:R-:W-:Y:S02]  /*0100*/  ISETP.NE.AND P1, PT, R3, RZ, !P1 ;  /* 0x000000ff0300720c */ /* 0x000fe40004f25270 */
[----:B------:R-:W-:-:S02]  /*0110*/  LEA.HI R0, R0, R0, RZ, 0x1 ;  /* 0x0000000000007211 */ /* 0x000fc400078f08ff */
[----:B------:R-:W-:Y:S02]  /*0120*/  ISETP.NE.AND P0, PT, R2, RZ, !P0 ;  /* 0x000000ff0200720c */ /* 0x000fe40004705270 */
[----:B------:R-:W-:Y:S02]  /*0130*/  SHF.R.S32.HI R0, RZ, 0x1, R0 ;  /* 0x00000001ff007819 */ /* 0x000fe40000011400 */
[----:B------:R-:W-:Y:S02]  /*0140*/  PLOP3.LUT P1, PT, P0, P1, PT, 0x80, 0x8 ;  /* 0x000000000008781c */ /* 0x000fe40000723070 */
[----:B------:R-:W-:Y:S01]  /*0150*/  IADD3 R4, PT, PT, -R0, UR6, RZ ;  /* 0x0000000600047c10 */ /* 0x000fe2000fffe1ff */
[----:B------:R-:W-:-:S03]  /*0160*/  IMAD.IADD R5, R15, 0x1, -R0 ;  /* 0x000000010f057824 */ /* 0x000fc600078e0a00 */
[----:B------:R-:W-:-:S04]  /*0170*/  ISETP.GE.U32.AND P2, PT, R3, R4, PT ;  /* 0x000000040300720c */ /* 0x000fc80003f46070 */
[C---:B------:R-:W-:Y:S02]  /*0180*/  ISETP.GE.U32.OR P2, PT, R2.reuse, R5, P2 ;  /* 0x000000050200720c */ /* 0x040fe40001746470 */
[----:B------:R-:W-:-:S04]  /*0190*/  VIMNMX.U32 R5, PT, PT, R2, R3, PT ;  /* 0x0000000302057248 */ /* 0x000fc80003fe0000 */
[----:B------:R-:W-:Y:S01]  /*01a0*/  ISETP.LE.U32.OR P0, PT, R5, R0, P2 ;  /* 0x000000000500720c */ /* 0x000fe20001703470 */
[----:B0-----:R-:W-:-:S12]  /*01b0*/  @!P1 BRA `(.L_x_1) ;  /* 0x00000000005c9947 */ /* 0x001fd80003800000 */
[----:B------:R-:W0:Y:S01]  /*01c0*/  LDCU.128 UR8, c[0x0][0x380] ;  /* 0x00007000ff0877ac */ /* 0x000e220008000c00 */
[----:B------:R-:W-:-:S04]  /*01d0*/  IMAD R4, R3, R15, R2 ;  /* 0x0000000f03047224 */ /* 0x000fc800078e0202 */
[----:B------:R-:W-:-:S05]  /*01e0*/  IMAD R10, R4, 0x3, RZ ;  /* 0x00000003040a7824 */ /* 0x000fca00078e02ff */
[----:B0-----:R-:W-:-:S05]  /*01f0*/  IADD3 R4, P1, PT, R10, UR8, RZ ;  /* 0x000000080a047c10 */ /* 0x001fca000ff3e0ff */
[----:B------:R-:W-:-:S05]  /*0200*/  IMAD.X R5, RZ, RZ, UR9, P1 ;  /* 0x00000009ff057e24 */ /* 0x000fca00088e06ff */
[----:B------:R-:W2:Y:S01]  /*0210*/  LDG.E.U8 R17, desc[UR4][R4.64] ;  /* 0x0000000404117981 */ /* 0x000ea2000c1e1100 */
[C---:B------:R-:W-:Y:S01]  /*0220*/  VIADD R11, R10.reuse, 0x1 ;  /* 0x000000010a0b7836 */ /* 0x040fe20000000000 */
[----:B------:R-:W-:-:S04]  /*0230*/  IADD3 R6, P1, PT, R10, UR10, RZ ;  /* 0x0000000a0a067c10 */ /* 0x000fc8000ff3e0ff */
[----:B------:R-:W-:Y:S01]  /*0240*/  IADD3 R8, P2, PT, R11, UR8, RZ ;  /* 0x000000080b087c10 */ /* 0x000fe2000ff5e0ff */
[----:B------:R-:W-:-:S04]  /*0250*/  IMAD.X R7, RZ, RZ, UR11, P1 ;  /* 0x0000000bff077e24 */ /* 0x000fc800088e06ff */
[----:B------:R-:W-:Y:S02]  /*0260*/  IMAD.X R9, RZ, RZ, UR9, P2 ;  /* 0x00000009ff097e24 */ /* 0x000fe400090e06ff */
[----:B------:R-:W-:Y:S01]  /*0270*/  VIADD R16, R10, 0x2 ;  /* 0x000000020a107836 */ /* 0x000fe20000000000 */
[----:B--2---:R0:W-:Y:S04]  /*0280*/  STG.E.U8 desc[UR4][R6.64], R17 ;  /* 0x0000001106007986 */ /* 0x0041e8000c101104 */
[----:B------:R-:W2:Y:S01]  /*0290*/  LDG.E.U8 R9, desc[UR4][R8.64] ;  /* 0x0000000408097981 */ /* 0x000ea2000c1e1100 */
[----:B------:R-:W-:Y:S02]  /*02a0*/  IADD3 R10, P1, PT, R11, UR10, RZ ;  /* 0x0000000a0b0a7c10 */ /* 0x000fe4000ff3e0ff */
[----:B------:R-:W-:-:S03]  /*02b0*/  IADD3 R12, P2, PT, R16, UR8, RZ ;  /* 0x00000008100c7c10 */ /* 0x000fc6000ff5e0ff */
[----:B------:R-:W-:Y:S02]  /*02c0*/  IMAD.X R11, RZ, RZ, UR11, P1 ;  /* 0x0000000bff0b7e24 */ /* 0x000fe400088e06ff */
[----:B------:R-:W-:Y:S01]  /*02d0*/  IMAD.X R13, RZ, RZ, UR9, P2 ;  /* 0x00000009ff0d7e24 */ /* 0x000fe200090e06ff */
[----:B------:R-:W-:Y:S02]  /*02e0*/  IADD3 R4, P1, PT, R16, UR10, RZ ;  /* 0x0000000a10047c10 */ /* 0x000fe4000ff3e0ff */
[----:B--2---:R0:W-:Y:S04]  /*02f0*/  STG.E.U8 desc[UR4][R10.64], R9 ;  /* 0x000000090a007986 */ /* 0x0041e8000c101104 */
[----:B------:R-:W2:Y:S01]  /*0300*/  LDG.E.U8 R13, desc[UR4][R12.64] ;  /* 0x000000040c0d7981 */ /* 0x000ea2000c1e1100 */
[----:B------:R-:W-:-:S05]  /*0310*/  IMAD.X R5, RZ, RZ, UR11, P1 ;  /* 0x0000000bff057e24 */ /* 0x000fca00088e06ff */
[----:B--2---:R0:W-:Y:S02]  /*0320*/  STG.E.U8 desc[UR4][R4.64], R13 ;  /* 0x0000000d04007986 */ /* 0x0041e4000c101104 */
.L_x_1:
[----:B------:R-:W-:Y:S05]  /*0330*/  BSYNC.RECONVERGENT B0 ;  /* 0x0000000000007941 */ /* 0x000fea0003800200 */
.L_x_0:
[----:B------:R-:W-:Y:S05]  /*0340*/  @P0 EXIT ;  /* 0x000000000000094d */ /* 0x000fea0003800000 */
[----:B------:R-:W-:-:S13]  /*0350*/  ISETP.GE.AND P0, PT, R14, RZ, PT ;  /* 0x000000ff0e00720c */ /* 0x000fda0003f06270 */
[----:B------:R-:W-:Y:S05]  /*0360*/  @!P0 EXIT ;  /* 0x000000000000894d */ /* 0x000fea0003800000 */
[----:B------:R-:W1:Y:S01]  /*0370*/  LDCU.64 UR6, c[0x0][0x388] ;  /* 0x00007100ff0677ac */ /* 0x000e620008000a00 */
[----:B0-----:R-:W-:-:S04]  /*0380*/  IMAD R4, R3, R15, R2 ;  /* 0x0000000f03047224 */ /* 0x001fc800078e0202 */
[----:B------:R-:W-:-:S04]  /*0390*/  IMAD R4, R4, 0x3, RZ ;  /* 0x0000000304047824 */ /* 0x000fc800078e02ff */
[C---:B------:R-:W-:Y:S02]  /*03a0*/  VIADD R18, R4.reuse, 0x1 ;  /* 0x0000000104127836 */ /* 0x040fe40000000000 */
[C---:B------:R-:W-:Y:S01]  /*03b0*/  VIADD R20, R4.reuse, 0x2 ;  /* 0x0000000204147836 */ /* 0x040fe20000000000 */
[----:B-1----:R-:W-:Y:S02]  /*03c0*/  IADD3 R16, P0, PT, R4, UR6, RZ ;  /* 0x0000000604107c10 */ /* 0x002fe4000ff1e0ff */
[----:B------:R-:W-:Y:S02]  /*03d0*/  IADD3 R18, P1, PT, R18, UR6, RZ ;  /* 0x0000000612127c10 */ /* 0x000fe4000ff3e0ff */
[----:B------:R-:W-:Y:S01]  /*03e0*/  IADD3 R20, P2, PT, R20, UR6, RZ ;  /* 0x0000000614147c10 */ /* 0x000fe2000ff5e0ff */
[----:B------:R-:W-:Y:S02]  /*03f0*/  IMAD.X R17, RZ, RZ, UR7, P0 ;  /* 0x00000007ff117e24 */ /* 0x000fe400080e06ff */
[----:B------:R-:W-:-:S02]  /*0400*/  IMAD.X R19, RZ, RZ, UR7, P1 ;  /* 0x00000007ff137e24 */ /* 0x000fc400088e06ff */
[----:B------:R-:W-:Y:S01]  /*0410*/  IMAD.X R21, RZ, RZ, UR7, P2 ;  /* 0x00000007ff157e24 */ /* 0x000fe200090e06ff */
[----:B------:R0:W5:Y:S04]  /*0420*/  LDG.E.U8 R4, desc[UR4][R16.64] ;  /* 0x0000000410047981 */ /* 0x000168000c1e1100 */
[----:B------:R0:W5:Y:S04]  /*0430*/  LDG.E.U8 R5, desc[UR4][R18.64] ;  /* 0x0000000412057981 */ /* 0x000168000c1e1100 */
[----:B------:R0:W5:Y:S01]  /*0440*/  LDG.E.U8 R6, desc[UR4][R20.64] ;  /* 0x0000000414067981 */ /* 0x000162000c1e1100 */
[----:B------:R-:W-:-:S02]  /*0450*/  IMAD.SHL.U32 R8, R0, 0x2, RZ ;  /* 0x0000000200087824 */ /* 0x000fc400078e00ff */
[--C-:B------:R-:W-:Y:S02]  /*0460*/  IMAD.IADD R10, R3, 0x1, -R0.reuse ;  /* 0x00000001030a7824 */ /* 0x100fe400078e0a00 */
[----:B------:R-:W-:Y:S01]  /*0470*/  IMAD.MOV R7, RZ, RZ, -R0 ;  /* 0x000000ffff077224 */ /* 0x000fe200078e0a00 */
[----:B------:R-:W-:Y:S01]  /*0480*/  LOP3.LUT R11, R8, 0x7ffffffc, RZ, 0xc0, !PT ;  /* 0x7ffffffc080b7812 */ /* 0x000fe200078ec0ff */
[CC--:B------:R-:W-:Y:S02]  /*0490*/  IMAD R13, R10.reuse, R15.reuse, R15 ;  /* 0x0000000f0a0d7224 */ /* 0x0c0fe400078e020f */
[----:B------:R-:W-:Y:S02]  /*04a0*/  IMAD R8, R10, R15, R2 ;  /* 0x0000000f0a087224 */ /* 0x000fe400078e0202 */
[----:B------:R-:W-:Y:S02]  /*04b0*/  IMAD.MOV.U32 R9, RZ, RZ, R7 ;  /* 0x000000ffff097224 */ /* 0x000fe400078e0007 */
[----:B------:R-:W-:-:S02]  /*04c0*/  IMAD.IADD R10, R2, 0x1, R13 ;  /* 0x00000001020a7824 */ /* 0x000fc400078e020d */
[----:B0-----:R-:W-:-:S07]  /*04d0*/  IMAD.MOV R11, RZ, RZ, -R11 ;  /* 0x000000ffff0b7224 */ /* 0x001fce00078e0a0b */
.L_x_5:
[C---:B------:R-:W-:Y:S01]  /*04e0*/  ISETP.GE.U32.AND P1, PT, R0.reuse, 0x2, PT ;  /* 0x000000020000780c */ /* 0x040fe20003f26070 */
[----:B------:R-:W-:Y:S01]  /*04f0*/  IMAD.MOV.U32 R28, RZ, RZ, R7 ;  /* 0x000000ffff1c7224 */ /* 0x000fe200078e0007 */
[----:B------:R-:W-:-:S04]  /*0500*/  LOP3.LUT R12, R0, 0x1, RZ, 0xc0, !PT ;  /* 0x00000001000c7812 */ /* 0x000fc800078ec0ff */
[----:B------:R-:W-:-:S07]  /*0510*/  ISETP.NE.U32.AND P0, PT, R12, 0x1, PT ;  /* 0x000000010c00780c */ /* 0x000fce0003f05070 */
[----:B0-----:R-:W-:Y:S06]  /*0520*/  @!P1 BRA `(.L_x_2) ;  /* 0x0000000400e09947 */ /* 0x001fec0003800000 */
[----:B------:R-:W0:Y:S01]  /*0530*/  LDC R22, c[0x0][0x394] ;  /* 0x0000e500ff167b82 */ /* 0x000e220000000800 */
[--C-:B------:R-:W-:Y:S01]  /*0540*/  IMAD.IADD R13, R8, 0x1, R9.reuse ;  /* 0x00000001080d7824 */ /* 0x100fe200078e0209 */
[----:B------:R-:W1:Y:S01]  /*0550*/  LDCU.64 UR6, c[0x0][0x380] ;  /* 0x00007000ff0677ac */ /* 0x000e620008000a00 */
[----:B------:R-:W-:Y:S02]  /*0560*/  IMAD.IADD R12, R10, 0x1, R9 ;  /* 0x000000010a0c7824 */ /* 0x000fe400078e0209 */
[----:B------:R-:W-:Y:S02]  /*0570*/  IMAD R27, R13, 0x3, RZ ;  /* 0x000000030d1b7824 */ /* 0x000fe400078e02ff */
[----:B------:R-:W-:Y:S02]  /*0580*/  IMAD.MOV.U32 R29, RZ, RZ, R11 ;  /* 0x000000ffff1d7224 */ /* 0x000fe400078e000b */
[----:B------:R-:W-:Y:S02]  /*0590*/  IMAD.MOV.U32 R28, RZ, RZ, R7 ;  /* 0x000000ffff1c7224 */ /* 0x000fe400078e0007 */
[----:B0-----:R-:W-:-:S02]  /*05a0*/  IMAD.IADD R30, R12, 0x1, R22 ;  /* 0x000000010c1e7824 */ /* 0x001fc400078e0216 */
[----:B------:R-:W-:Y:S02]  /*05b0*/  IMAD.IADD R14, R13, 0x1, R22 ;  /* 0x000000010d0e7824 */ /* 0x000fe400078e0216 */
[----:B------:R-:W-:Y:S02]  /*05c0*/  IMAD R12, R12, 0x3, RZ ;  /* 0x000000030c0c7824 */ /* 0x000fe400078e02ff */
[----:B------:R-:W-:Y:S02]  /*05d0*/  VIADD R13, R27, 0x1 ;  /* 0x000000011b0d7836 */ /* 0x000fe40000000000 */
[----:B------:R-:W-:Y:S02]  /*05e0*/  IMAD R26, R22, 0x6, R27 ;  /* 0x00000006161a7824 */ /* 0x000fe400078e021b */
[----:B------:R-:W-:Y:S02]  /*05f0*/  IMAD R30, R30, 0x3, RZ ;  /* 0x000000031e1e7824 */ /* 0x000fe400078e02ff */
[----:B------:R-:W-:-:S02]  /*0600*/  IMAD R14, R14, 0x3, RZ ;  /* 0x000000030e0e7824 */ /* 0x000fc400078e02ff */
[C---:B------:R-:W-:Y:S02]  /*0610*/  IMAD R27, R22.reuse, 0x9, R27 ;  /* 0x00000009161b7824 */ /* 0x040fe400078e021b */
[----:B-1----:R-:W-:-:S07]  /*0620*/  IMAD R15, R22, 0x6, R12 ;  /* 0x00000006160f7824 */ /* 0x002fce00078e020c */
.L_x_3:
[----:B------:R-:W-:-:S05]  /*0630*/  VIADD R22, R13, 0xffffffff ;  /* 0xffffffff0d167836 */ /* 0x000fca0000000000 */
[----:B------:R-:W-:-:S05]  /*0640*/  IADD3 R22, P1, PT, R22, UR6, RZ ;  /* 0x0000000616167c10 */ /* 0x000fca000ff3e0ff */
[----:B------:R-:W-:-:S05]  /*0650*/  IMAD.X R23, RZ, RZ, UR7, P1 ;  /* 0x00000007ff177e24 */ /* 0x000fca00088e06ff */
[----:B------:R-:W2:Y:S01]  /*0660*/  LDG.E.U8 R34, desc[UR4][R22.64] ;  /* 0x0000000416227981 */ /* 0x000ea2000c1e1100 */
[----:B-----5:R-:W-:Y:S02]  /*0670*/  LOP3.LUT R25, R4, 0xffff, RZ, 0xc0, !PT ;  /* 0x0000ffff04197812 */ /* 0x020fe400078ec0ff */
[----:B------:R-:W-:-:S05]  /*0680*/  IADD3 R32, P1, PT, R13, UR6, RZ ;  /* 0x000000060d207c10 */ /* 0x000fca000ff3e0ff */
[----:B------:R-:W-:Y:S01]  /*0690*/  IMAD.X R33, RZ, RZ, UR7, P1 ;  /* 0x00000007ff217e24 */ /* 0x000fe200088e06ff */
[----:B--2---:R-:W-:-:S13]  /*06a0*/  ISETP.GT.U32.AND P3, PT, R34, R25, PT ;  /* 0x000000192200720c */ /* 0x004fda0003f64070 */
[----:B------:R0:W-:Y:S04]  /*06b0*/  @P3 STG.E.U8 desc[UR4][R16.64], R34 ;  /* 0x0000002210003986 */ /* 0x0001e8000c101104 */
[----:B------:R-:W2:Y:S01]  /*06c0*/  LDG.E.U8 R31, desc[UR4][R32.64] ;  /* 0x00000004201f7981 */ /* 0x000ea2000c1e1100 */
[----:B------:R-:W-:Y:S01]  /*06d0*/  LOP3.LUT R36, R5, 0xffff, RZ, 0xc0, !PT ;  /* 0x0000ffff05247812 */ /* 0x000fe200078ec0ff */
[----:B------:R-:W-:-:S05]  /*06e0*/  VIADD R24, R13, 0x1 ;  /* 0x000000010d187836 */ /* 0x000fca0000000000 */
[----:B------:R-:W-:-:S05]  /*06f0*/  IADD3 R24, P1, PT, R24, UR6, RZ ;  /* 0x0000000618187c10 */ /* 0x000fca000ff3e0ff */
[----:B------:R-:W-:Y:S01]  /*0700*/  IMAD.X R25, RZ, RZ, UR7, P1 ;  /* 0x00000007ff197e24 */ /* 0x000fe200088e06ff */
[----:B--2---:R-:W-:-:S13]  /*0710*/  ISETP.GT.U32.AND P2, PT, R31, R36, PT ;  /* 0x000000241f00720c */ /* 0x004fda0003f44070 */
[----:B------:R1:W-:Y:S04]  /*0720*/  @P2 STG.E.U8 desc[UR4][R18.64], R31 ;  /* 0x0000001f12002986 */ /* 0x0003e8000c101104 */
[----:B------:R-:W2:Y:S01]  /*0730*/  LDG.E.U8 R37, desc[UR4][R24.64] ;  /* 0x0000000418257981 */ /* 0x000ea2000c1e1100 */
[----:B------:R-:W-:-:S04]  /*0740*/  LOP3.LUT R22, R6, 0xffff, RZ, 0xc0, !PT ;  /* 0x0000ffff06167812 */ /* 0x000fc800078ec0ff */
[----:B--2---:R-:W-:Y:S02]  /*0750*/  ISETP.GT.U32.AND P1, PT, R37, R22, PT ;  /* 0x000000162500720c */ /* 0x004fe40003f24070 */
[----:B------:R-:W-:-:S05]  /*0760*/  IADD3 R22, P4, PT, R12, UR6, RZ ;  /* 0x000000060c167c10 */ /* 0x000fca000ff9e0ff */
[----:B------:R-:W-:-:S06]  /*0770*/  IMAD.X R23, RZ, RZ, UR7, P4 ;  /* 0x00000007ff177e24 */ /* 0x000fcc000a0e06ff */
[----:B------:R2:W-:Y:S04]  /*0780*/  @P1 STG.E.U8 desc[UR4][R20.64], R37 ;  /* 0x0000002514001986 */ /* 0x0005e8000c101104 */
[----:B------:R-:W3:Y:S01]  /*0790*/  LDG.E.U8 R35, desc[UR4][R22.64] ;  /* 0x0000000416237981 */ /* 0x000ee2000c1e1100 */
[----:B------:R-:W-:Y:S01]  /*07a0*/  @P3 PRMT R4, R34, 0x7610, R4 ;  /* 0x0000761022043816 */ /* 0x000fe20000000004 */
[----:B------:R-:W-:-:S03]  /*07b0*/  VIADD R32, R14, 0x1 ;  /* 0x000000010e207836 */ /* 0x000fc60000000000 */
[----:B0-----:R-:W-:Y:S02]  /*07c0*/  LOP3.LUT R34, R4, 0xffff, RZ, 0xc0, !PT ;  /* 0x0000ffff04227812 */ /* 0x001fe400078ec0ff */
[----:B------:R-:W-:-:S05]  /*07d0*/  IADD3 R24, P4, PT, R32, UR6, RZ ;  /* 0x0000000620187c10 */ /* 0x000fca000ff9e0ff */
[----:B------:R-:W-:Y:S01]  /*07e0*/  IMAD.X R25, RZ, RZ, UR7, P4 ;  /* 0x00000007ff197e24 */ /* 0x000fe2000a0e06ff */
[----:B---3--:R-:W-:-:S13]  /*07f0*/  ISETP.GT.U32.AND P3, PT, R35, R34, PT ;  /* 0x000000222300720c */ /* 0x008fda0003f64070 */
[----:B------:R0:W-:Y:S04]  /*0800*/  @P3 STG.E.U8 desc[UR4][R16.64], R35 ;  /* 0x0000002310003986 */ /* 0x0001e8000c101104 */
[----:B------:R-:W3:Y:S01]  /*0810*/  LDG.E.U8 R33, desc[UR4][R24.64] ;  /* 0x0000000418217981 */ /* 0x000ee2000c1e1100 */
[----:B------:R-:W-:Y:S01]  /*0820*/  @P2 PRMT R5, R31, 0x7610, R5 ;  /* 0x000076101f052816 */ /* 0x000fe20000000005 */
[----:B------:R-:W-:-:S03]  /*0830*/  VIADD R22, R14, 0x2 ;  /* 0x000000020e167836 */ /* 0x000fc60000000000 */
[----:B------:R-:W-:Y:S02]  /*0840*/  LOP3.LUT R32, R5, 0xffff, RZ, 0xc0, !PT ;  /* 0x0000ffff05207812 */ /* 0x000fe400078ec0ff */
[----:B------:R-:W-:-:S05]  /*0850*/  IADD3 R22, P4, PT, R22, UR6, RZ ;  /* 0x0000000616167c10 */ /* 0x000fca000ff9e0ff */
[----:B------:R-:W-:Y:S01]  /*0860*/  IMAD.X R23, RZ, RZ, UR7, P4 ;  /* 0x00000007ff177e24 */ /* 0x000fe2000a0e06ff */
[----:B---3--:R-:W-:-:S13]  /*0870*/  ISETP.GT.U32.AND P2, PT, R33, R32, PT ;  /* 0x000000202100720c */ /* 0x008fda0003f44070 */
[----:B------:R3:W-:Y:S04]  /*0880*/  @P2 STG.E.U8 desc[UR4][R18.64], R33 ;  /* 0x0000002112002986 */ /* 0x0007e8000c101104 */
[----:B-1----:R-:W4:Y:S01]  /*0890*/  LDG.E.U8 R31, desc[UR4][R22.64] ;  /* 0x00000004161f7981 */ /* 0x002f22000c1e1100 */
[----:B------:R-:W-:Y:S02]  /*08a0*/  @P1 PRMT R6, R37, 0x7610, R6 ;  /* 0x0000761025061816 */ /* 0x000fe40000000006 */
[----:B------:R-:W-:Y:S02]  /*08b0*/  IADD3 R24, P4, PT, R30, UR6, RZ ;  /* 0x000000061e187c10 */ /* 0x000fe4000ff9e0ff */
[----:B------:R-:W-:-:S03]  /*08c0*/  LOP3.LUT R32, R6, 0xffff, RZ, 0xc0, !PT ;  /* 0x0000ffff06207812 */ /* 0x000fc600078ec0ff */
[----:B------:R-:W-:Y:S01]  /*08d0*/  IMAD.X R25, RZ, RZ, UR7, P4 ;  /* 0x00000007ff197e24 */ /* 0x000fe2000a0e06ff */
[----:B----4-:R-:W-:-:S13]  /*08e0*/  ISETP.GT.U32.AND P1, PT, R31, R32, PT ;  /* 0x000000201f00720c */ /* 0x010fda0003f24070 */
[----:B------:R1:W-:Y:S04]  /*08f0*/  @P1 STG.E.U8 desc[UR4][R20.64], R31 ;  /* 0x0000001f14001986 */ /* 0x0003e8000c101104 */
[----:B--2---:R-:W2:Y:S01]  /*0900*/  LDG.E.U8 R37, desc[UR4][R24.64] ;  /* 0x0000000418257981 */ /* 0x004ea2000c1e1100 */
[----:B------:R-:W-:Y:S01]  /*0910*/  @P3 PRMT R4, R35, 0x7610, R4 ;  /* 0x0000761023043816 */ /* 0x000fe20000000004 */
[----:B------:R-:W-:-:S03]  /*0920*/  VIADD R32, R26, 0x1 ;  /* 0x000000011a207836 */ /* 0x000fc60000000000 */
[----:B------:R-:W-:Y:S02]  /*0930*/  LOP3.LUT R34, R4, 0xffff, RZ, 0xc0, !PT ;  /* 0x0000ffff04227812 */ /* 0x000fe400078ec0ff */
[----:B------:R-:W-:-:S05]  /*0940*/  IADD3 R22, P4, PT, R32, UR6, RZ ;  /* 0x0000000620167c10 */ /* 0x000fca000ff9e0ff */
[----:B------:R-:W-:Y:S01]  /*0950*/  IMAD.X R23, RZ, RZ, UR7, P4 ;  /* 0x00000007ff177e24 */ /* 0x000fe2000a0e06ff */
[----:B--2---:R-:W-:-:S13]  /*0960*/  ISETP.GT.U32.AND P3, PT, R37, R34, PT ;  /* 0x000000222500720c */ /* 0x004fda0003f64070 */
[----:B------:R-:W-:Y:S04]  /*0970*/  @P3 STG.E.U8 desc[UR4][R16.64], R37 ;  /* 0x0000002510003986 */ /* 0x000fe8000c101104 */
[----:B0-----:R-:W2:Y:S01]  /*0980*/  LDG.E.U8 R35, desc[UR4][R22.64] ;  /* 0x0000000416237981 */ /* 0x001ea2000c1e1100 */
[----:B------:R-:W-:Y:S01]  /*0990*/  @P2 PRMT R5, R33, 0x7610, R5 ;  /* 0x0000761021052816 */ /* 0x000fe20000000005 */
[----:B------:R-:W-:-:S03]  /*09a0*/  VIADD R24, R26, 0x2 ;  /* 0x000000021a187836 */ /* 0x000fc60000000000 */
[----:B------:R-:W-:Y:S02]  /*09b0*/  LOP3.LUT R32, R5, 0xffff, RZ, 0xc0, !PT ;  /* 0x0000ffff05207812 */ /* 0x000fe400078ec0ff */
[----:B------:R-:W-:-:S05]  /*09c0*/  IADD3 R24, P4, PT, R24, UR6, RZ ;  /* 0x0000000618187c10 */ /* 0x000fca000ff9e0ff */
[----:B------:R-:W-:Y:S01]  /*09d0*/  IMAD.X R25, RZ, RZ, UR7, P4 ;  /* 0x00000007ff197e24 */ /* 0x000fe2000a0e06ff */
[----:B--2---:R-:W-:-:S13]  /*09e0*/  ISETP.GT.U32.AND P2, PT, R35, R32, PT ;  /* 0x000000202300720c */ /* 0x004fda0003f44070 */
[----:B------:R-:W-:Y:S04]  /*09f0*/  @P2 STG.E.U8 desc[UR4][R18.64], R35 ;  /* 0x0000002312002986 */ /* 0x000fe8000c101104 */
[----:B---3--:R-:W2:Y:S01]  /*0a00*/  LDG.E.U8 R33, desc[UR4][R24.64] ;  /* 0x0000000418217981 */ /* 0x008ea2000c1e1100 */
[----:B------:R-:W-:Y:S02]  /*0a10*/  @P1 PRMT R6, R31, 0x7610, R6 ;  /* 0x000076101f061816 */ /* 0x000fe40000000006 */
[----:B------:R-:W-:Y:S02]  /*0a20*/  IADD3 R22, P4, PT, R15, UR6, RZ ;  /* 0x000000060f167c10 */ /* 0x000fe4000ff9e0ff */
[----:B------:R-:W-:-:S03]  /*0a30*/  LOP3.LUT R32, R6, 0xffff, RZ, 0xc0, !PT ;  /* 0x0000ffff06207812 */ /* 0x000fc600078ec0ff */
[----:B------:R-:W-:Y:S01]  /*0a40*/  IMAD.X R23, RZ, RZ, UR7, P4 ;  /* 0x00000007ff177e24 */ /* 0x000fe2000a0e06ff */
[----:B--2---:R-:W-:-:S13]  /*0a50*/  ISETP.GT.U32.AND P1, PT, R33, R32, PT ;  /* 0x000000202100720c */ /* 0x004fda0003f24070 */
[----:B------:R0:W-:Y:S04]  /*0a60*/  @P1 STG.E.U8 desc[UR4][R20.64], R33 ;  /* 0x0000002114001986 */ /* 0x0001e8000c101104 */
[----:B-1----:R-:W2:Y:S01]  /*0a70*/  LDG.E.U8 R31, desc[UR4][R22.64] ;  /* 0x00000004161f7981 */ /* 0x002ea2000c1e1100 */
[----:B------:R-:W-:Y:S01]  /*0a80*/  @P3 PRMT R4, R37, 0x7610, R4 ;  /* 0x0000761025043816 */ /* 0x000fe20000000004 */
[----:B------:R-:W-:-:S03]  /*0a90*/  VIADD R32, R27, 0x1 ;  /* 0x000000011b207836 */ /* 0x000fc60000000000 */
[----:B------:R-:W-:Y:S02]  /*0aa0*/  LOP3.LUT R34, R4, 0xffff, RZ, 0xc0, !PT ;  /* 0x0000ffff04227812 */ /* 0x000fe400078ec0ff */
[----:B------:R-:W-:-:S05]  /*0ab0*/  IADD3 R24, P4, PT, R32, UR6, RZ ;  /* 0x0000000620187c10 */ /* 0x000fca000ff9e0ff */
[----:B------:R-:W-:Y:S01]  /*0ac0*/  IMAD.X R25, RZ, RZ, UR7, P4 ;  /* 0x00000007ff197e24 */ /* 0x000fe2000a0e06ff */
[----:B--2---:R-:W-:-:S13]  /*0ad0*/  ISETP.GT.U32.AND P3, PT, R31, R34, PT ;  /* 0x000000221f00720c */ /* 0x004fda0003f64070 */
[----:B------:R1:W-:Y:S04]  /*0ae0*/  @P3 STG.E.U8 desc[UR4][R16.64], R31 ;  /* 0x0000001f10003986 */ /* 0x0003e8000c101104 */
[----:B------:R-:W2:Y:S01]  /*0af0*/  LDG.E.U8 R25, desc[UR4][R24.64] ;  /* 0x0000000418197981 */ /* 0x000ea2000c1e1100 */
        /* <DEDUP_REMOVED lines=9> */
[----:B------:R-:W-:Y:S01]  /*0b90*/  VIADD R29, R29, 0x4 ;  /* 0x000000041d1d7836 */ /* 0x000fe20000000000 */
[----:B0-----:R-:W0:Y:S01]  /*0ba0*/  LDC R33, c[0x0][0x394] ;  /* 0x0000e500ff217b82 */ /* 0x001e220000000800 */
[----:B------:R-:W-:Y:S01]  /*0bb0*/  @P3 PRMT R4, R31, 0x7610, R4 ;  /* 0x000076101f043816 */ /* 0x000fe20000000004 */
[----:B------:R-:W-:Y:S01]  /*0bc0*/  VIADD R28, R28, 0x4 ;  /* 0x000000041c1c7836 */ /* 0x000fe20000000000 */
[----:B------:R-:W-:-:S02]  /*0bd0*/  LOP3.LUT R32, R6, 0xffff, RZ, 0xc0, !PT ;  /* 0x0000ffff06207812 */ /* 0x000fc400078ec0ff */
[----:B------:R-:W-:Y:S01]  /*0be0*/  @P2 PRMT R5, R25, 0x7610, R5 ;  /* 0x0000761019052816 */ /* 0x000fe20000000005 */
[C---:B0-----:R-:W-:Y:S02]  /*0bf0*/  IMAD R30, R33.reuse, 0xc, R30 ;  /* 0x0000000c211e7824 */ /* 0x041fe400078e021e */
[C---:B------:R-:W-:Y:S02]  /*0c00*/  IMAD R15, R33.reuse, 0xc, R15 ;  /* 0x0000000c210f7824 */ /* 0x040fe400078e020f */
[C---:B------:R-:W-:Y:S02]  /*0c10*/  IMAD R12, R33.reuse, 0xc, R12 ;  /* 0x0000000c210c7824 */ /* 0x040fe400078e020c */
[C---:B------:R-:W-:Y:S02]  /*0c20*/  IMAD R13, R33.reuse, 0xc, R13 ;  /* 0x0000000c210d7824 */ /* 0x040fe400078e020d */
[C---:B------:R-:W-:Y:S02]  /*0c30*/  IMAD R14, R33.reuse, 0xc, R14 ;  /* 0x0000000c210e7824 */ /* 0x040fe400078e020e */
[----:B------:R-:W-:-:S02]  /*0c40*/  IMAD R26, R33, 0xc, R26 ;  /* 0x0000000c211a7824 */ /* 0x000fc400078e021a */
[----:B------:R-:W-:Y:S01]  /*0c50*/  IMAD R27, R33, 0xc, R27 ;  /* 0x0000000c211b7824 */ /* 0x000fe200078e021b */
[----:B--2---:R-:W-:-:S13]  /*0c60*/  ISETP.GT.U32.AND P1, PT, R23, R32, PT ;  /* 0x000000201700720c */ /* 0x004fda0003f24070 */
[----:B------:R1:W-:Y:S01]  /*0c70*/  @P1 STG.E.U8 desc[UR4][R20.64], R23 ;  /* 0x0000001714001986 */ /* 0x0003e2000c101104 */
[----:B------:R-:W-:Y:S02]  /*0c80*/  @P1 PRMT R6, R23, 0x7610, R6 ;  /* 0x0000761017061816 */ /* 0x000fe40000000006 */
[----:B------:R-:W-:-:S13]  /*0c90*/  ISETP.NE.AND P1, PT, R29, RZ, PT ;  /* 0x000000ff1d00720c */ /* 0x000fda0003f25270 */
[----:B-1----:R-:W-:Y:S05]  /*0ca0*/  @P1 BRA `(.L_x_3) ;  /* 0xfffffff800601947 */ /* 0x002fea000383ffff */
.L_x_2:
[----:B------:R-:W-:Y:S01]  /*0cb0*/  IMAD.IADD R24, R2, 0x1, R9 ;  /* 0x0000000102187824 */ /* 0x000fe200078e0209 */
[----:B------:R-:W-:Y:S06]  /*0cc0*/  @P0 BRA `(.L_x_4) ;  /* 0x0000000000d80947 */ /* 0x000fec0003800000 */
[----:B------:R-:W0:Y:S01]  /*0cd0*/  LDC R25, c[0x0][0x394] ;  /* 0x0000e500ff197b82 */ /* 0x000e220000000800 */
[----:B------:R-:W-:-:S07]  /*0ce0*/  IMAD.IADD R14, R3, 0x1, R28 ;  /* 0x00000001030e7824 */ /* 0x000fce00078e021c */
[----:B------:R-:W1:Y:S01]  /*0cf0*/  LDC.64 R12, c[0x0][0x380] ;  /* 0x0000e000ff0c7b82 */ /* 0x000e620000000a00 */
[----:B0-----:R-:W-:-:S04]  /*0d00*/  IMAD R30, R14, R25, R24 ;  /* 0x000000190e1e7224 */ /* 0x001fc800078e0218 */
[----:B------:R-:W-:-:S05]  /*0d10*/  IMAD R29, R30, 0x3, RZ ;  /* 0x000000031e1d7824 */ /* 0x000fca00078e02ff */
[----:B-1----:R-:W-:-:S05]  /*0d20*/  IADD3 R14, P0, PT, R29, R12, RZ ;  /* 0x0000000c1d0e7210 */ /* 0x002fca0007f1e0ff */
[----:B------:R-:W-:-:S05]  /*0d30*/  IMAD.X R15, RZ, RZ, R13, P0 ;  /* 0x000000ffff0f7224 */ /* 0x000fca00000e060d */
[----:B------:R-:W2:Y:S01]  /*0d40*/  LDG.E.U8 R31, desc[UR4][R14.64] ;  /* 0x000000040e1f7981 */ /* 0x000ea2000c1e1100 */
[----:B-----5:R-:W-:Y:S01]  /*0d50*/  LOP3.LUT R22, R4, 0xffff, RZ, 0xc0, !PT ;  /* 0x0000ffff04167812 */ /* 0x020fe200078ec0ff */
[----:B------:R-:W-:-:S03]  /*0d60*/  VIADD R26, R29, 0x1 ;  /* 0x000000011d1a7836 */ /* 0x000fc60000000000 */
[----:B--2---:R-:W-:Y:S02]  /*0d70*/  ISETP.GT.U32.AND P2, PT, R31, R22, PT ;  /* 0x000000161f00720c */ /* 0x004fe40003f44070 */
[----:B------:R-:W-:-:S05]  /*0d80*/  IADD3 R22, P0, PT, R26, R12, RZ ;  /* 0x0000000c1a167210 */ /* 0x000fca0007f1e0ff */
[----:B------:R-:W-:-:S06]  /*0d90*/  IMAD.X R23, RZ, RZ, R13, P0 ;  /* 0x000000ffff177224 */ /* 0x000fcc00000e060d */
[----:B------:R0:W-:Y:S04]  /*0da0*/  @P2 STG.E.U8 desc[UR4][R16.64], R31 ;  /* 0x0000001f10002986 */ /* 0x0001e8000c101104 */
[----:B------:R-:W2:Y:S01]  /*0db0*/  LDG.E.U8 R27, desc[UR4][R22.64] ;  /* 0x00000004161b7981 */ /* 0x000ea2000c1e1100 */
[----:B------:R-:W-:Y:S01]  /*0dc0*/  LOP3.LUT R32, R5, 0xffff, RZ, 0xc0, !PT ;  /* 0x0000ffff05207812 */ /* 0x000fe200078ec0ff */
[----:B------:R-:W-:-:S05]  /*0dd0*/  VIADD R29, R29, 0x2 ;  /* 0x000000021d1d7836 */ /* 0x000fca0000000000 */
[----:B------:R-:W-:-:S05]  /*0de0*/  IADD3 R14, P1, PT, R29, R12, RZ ;  /* 0x0000000c1d0e7210 */ /* 0x000fca0007f3e0ff */
[----:B------:R-:W-:Y:S01]  /*0df0*/  IMAD.X R15, RZ, RZ, R13, P1 ;  /* 0x000000ffff0f7224 */ /* 0x000fe200008e060d */
[----:B--2---:R-:W-:-:S13]  /*0e00*/  ISETP.GT.U32.AND P0, PT, R27, R32, PT ;  /* 0x000000201b00720c */ /* 0x004fda0003f04070 */
[----:B------:R0:W-:Y:S04]  /*0e10*/  @P0 STG.E.U8 desc[UR4][R18.64], R27 ;  /* 0x0000001b12000986 */ /* 0x0001e8000c101104 */
[----:B------:R-:W2:Y:S01]  /*0e20*/  LDG.E.U8 R29, desc[UR4][R14.64] ;  /* 0x000000040e1d7981 */ /* 0x000ea2000c1e1100 */
[----:B------:R-:W-:Y:S01]  /*0e30*/  IMAD.IADD R30, R30, 0x1, R25 ;  /* 0x000000011e1e7824 */ /* 0x000fe200078e0219 */
[----:B------:R-:W-:-:S03]  /*0e40*/  LOP3.LUT R32, R6, 0xffff, RZ, 0xc0, !PT ;  /* 0x0000ffff06207812 */ /* 0x000fc600078ec0ff */
[----:B------:R-:W-:-:S05]  /*0e50*/  IMAD R33, R30, 0x3, RZ ;  /* 0x000000031e217824 */ /* 0x000fca00078e02ff */
[----:B------:R-:W-:-:S05]  /*0e60*/  IADD3 R22, P3, PT, R33, R12, RZ ;  /* 0x0000000c21167210 */ /* 0x000fca0007f7e0ff */
[----:B------:R-:W-:Y:S01]  /*0e70*/  IMAD.X R23, RZ, RZ, R13, P3 ;  /* 0x000000ffff177224 */ /* 0x000fe200018e060d */
[----:B--2---:R-:W-:-:S13]  /*0e80*/  ISETP.GT.U32.AND P1, PT, R29, R32, PT ;  /* 0x000000201d00720c */ /* 0x004fda0003f24070 */
[----:B------:R0:W-:Y:S04]  /*0e90*/  @P1 STG.E.U8 desc[UR4][R20.64], R29 ;  /* 0x0000001d14001986 */ /* 0x0001e8000c101104 */
[----:B------:R-:W2:Y:S01]  /*0ea0*/  LDG.E.U8 R23, desc[UR4][R22.64] ;  /* 0x0000000416177981 */ /* 0x000ea2000c1e1100 */
[----:B------:R-:W-:Y:S01]  /*0eb0*/  @P2 PRMT R4, R31, 0x7610, R4 ;  /* 0x000076101f042816 */ /* 0x000fe20000000004 */
[----:B------:R-:W-:-:S03]  /*0ec0*/  IMAD R25, R25, 0x3, R26 ;  /* 0x0000000319197824 */ /* 0x000fc600078e021a */
[----:B------:R-:W-:Y:S02]  /*0ed0*/  LOP3.LUT R30, R4, 0xffff, RZ, 0xc0, !PT ;  /* 0x0000ffff041e7812 */ /* 0x000fe400078ec0ff */
[----:B------:R-:W-:-:S05]  /*0ee0*/  IADD3 R14, P3, PT, R25, R12, RZ ;  /* 0x0000000c190e7210 */ /* 0x000fca0007f7e0ff */
[----:B------:R-:W-:Y:S01]  /*0ef0*/  IMAD.X R15, RZ, RZ, R13, P3 ;  /* 0x000000ffff0f7224 */ /* 0x000fe200018e060d */
[----:B--2---:R-:W-:-:S13]  /*0f00*/  ISETP.GT.U32.AND P2, PT, R23, R30, PT ;  /* 0x0000001e1700720c */ /* 0x004fda0003f44070 */
[----:B------:R0:W-:Y:S04]  /*0f10*/  @P2 STG.E.U8 desc[UR4][R16.64], R23 ;  /* 0x0000001710002986 */ /* 0x0001e8000c101104 */
[----:B------:R-:W2:Y:S01]  /*0f20*/  LDG.E.U8 R15, desc[UR4][R14.64] ;  /* 0x000000040e0f7981 */ /* 0x000ea2000c1e1100 */
[----:B------:R-:W-:Y:S01]  /*0f30*/  @P0 PRMT R5, R27, 0x7610, R5 ;  /* 0x000076101b050816 */ /* 0x000fe20000000005 */
[----:B------:R-:W-:-:S03]  /*0f40*/  VIADD R25, R25, 0x1 ;  /* 0x0000000119197836 */ /* 0x000fc60000000000 */
[----:B------:R-:W-:Y:S02]  /*0f50*/  LOP3.LUT R26, R5, 0xffff, RZ, 0xc0, !PT ;  /* 0x0000ffff051a7812 */ /* 0x000fe400078ec0ff */
[----:B------:R-:W-:-:S05]  /*0f60*/  IADD3 R12, P3, PT, R25, R12, RZ ;  /* 0x0000000c190c7210 */ /* 0x000fca0007f7e0ff */
[----:B------:R-:W-:Y:S01]  /*0f70*/  IMAD.X R13, RZ, RZ, R13, P3 ;  /* 0x000000ffff0d7224 */ /* 0x000fe200018e060d */
[----:B--2---:R-:W-:-:S13]  /*0f80*/  ISETP.GT.U32.AND P0, PT, R15, R26, PT ;  /* 0x0000001a0f00720c */ /* 0x004fda0003f04070 */
[----:B------:R0:W-:Y:S04]  /*0f90*/  @P0 STG.E.U8 desc[UR4][R18.64], R15 ;  /* 0x0000000f12000986 */ /* 0x0001e8000c101104 */
[----:B------:R-:W2:Y:S01]  /*0fa0*/  LDG.E.U8 R13, desc[UR4][R12.64] ;  /* 0x000000040c0d7981 */ /* 0x000ea2000c1e1100 */
[----:B------:R-:W-:Y:S01]  /*0fb0*/  @P1 PRMT R6, R29, 0x7610, R6 ;  /* 0x000076101d061816 */ /* 0x000fe20000000006 */
[----:B------:R-:W-:Y:S01]  /*0fc0*/  VIADD R28, R28, 0x2 ;  /* 0x000000021c1c7836 */ /* 0x000fe20000000000 */
[----:B------:R-:W-:Y:S02]  /*0fd0*/  @P2 PRMT R4, R23, 0x7610, R4 ;  /* 0x0000761017042816 */ /* 0x000fe40000000004 */
[----:B------:R-:W-:Y:S02]  /*0fe0*/  LOP3.LUT R22, R6, 0xffff, RZ, 0xc0, !PT ;  /* 0x0000ffff06167812 */ /* 0x000fe400078ec0ff */
[----:B------:R-:W-:-:S02]  /*0ff0*/  @P0 PRMT R5, R15, 0x7610, R5 ;  /* 0x000076100f050816 */ /* 0x000fc40000000005 */
[----:B--2---:R-:W-:-:S13]  /*1000*/  ISETP.GT.U32.AND P1, PT, R13, R22, PT ;  /* 0x000000160d00720c */ /* 0x004fda0003f24070 */
[----:B------:R0:W-:Y:S01]  /*1010*/  @P1 STG.E.U8 desc[UR4][R20.64], R13 ;  /* 0x0000000d14001986 */ /* 0x0001e2000c101104 */
[----:B------:R-:W-:-:S07]  /*1020*/  @P1 PRMT R6, R13, 0x7610, R6 ;  /* 0x000076100d061816 */ /* 0x000fce0000000006 */
.L_x_4:
[----:B------:R-:W1:Y:S01]  /*1030*/  LDCU UR6, c[0x0][0x394] ;  /* 0x00007280ff0677ac */ /* 0x000e620008000800 */
[----:B0-----:R-:W-:Y:S01]  /*1040*/  IMAD.IADD R13, R3, 0x1, R28 ;  /* 0x00000001030d7824 */ /* 0x001fe200078e021c */
[----:B------:R-:W0:Y:S03]  /*1050*/  LDCU.64 UR8, c[0x0][0x380] ;  /* 0x00007000ff0877ac */ /* 0x000e260008000a00 */
[----:B-1----:R-:W-:-:S04]  /*1060*/  IMAD R13, R13, UR6, R24 ;  /* 0x000000060d0d7c24 */ /* 0x002fc8000f8e0218 */
[----:B------:R-:W-:-:S05]  /*1070*/  IMAD R22, R13, 0x3, RZ ;  /* 0x000000030d167824 */ /* 0x000fca00078e02ff */
[----:B0-----:R-:W-:-:S05]  /*1080*/  IADD3 R12, P0, PT, R22, UR8, RZ ;  /* 0x00000008160c7c10 */ /* 0x001fca000ff1e0ff */
[----:B------:R-:W-:-:S05]  /*1090*/  IMAD.X R13, RZ, RZ, UR9, P0 ;  /* 0x00000009ff0d7e24 */ /* 0x000fca00080e06ff */
[----:B------:R-:W2:Y:S01]  /*10a0*/  LDG.E.U8 R23, desc[UR4][R12.64] ;  /* 0x000000040c177981 */ /* 0x000ea2000c1e1100 */
[----:B-----5:R-:W-:Y:S01]  /*10b0*/  LOP3.LUT R24, R4, 0xffff, RZ, 0xc0, !PT ;  /* 0x0000ffff04187812 */ /* 0x020fe200078ec0ff */
[----:B------:R-:W-:-:S05]  /*10c0*/  VIADD R14, R22, 0x1 ;  /* 0x00000001160e7836 */ /* 0x000fca0000000000 */
        /* <DEDUP_REMOVED lines=12> */
[----:B------:R-:W-:Y:S02]  /*1190*/  LOP3.LUT R22, R6, 0xffff, RZ, 0xc0, !PT ;  /* 0x0000ffff06167812 */ /* 0x000fe400078ec0ff */
[C---:B------:R-:W-:Y:S01]  /*11a0*/  ISETP.NE.AND P3, PT, R9.reuse, R0, PT ;  /* 0x000000000900720c */ /* 0x040fe20003f65270 */
[----:B------:R-:W-:Y:S01]  /*11b0*/  VIADD R9, R9, 0x1 ;  /* 0x0000000109097836 */ /* 0x000fe20000000000 */
[----:B------:R-:W-:Y:S02]  /*11c0*/  @P0 PRMT R4, R23, 0x7610, R4 ;  /* 0x0000761017040816 */ /* 0x000fe40000000004 */
[----:B------:R-:W-:-:S02]  /*11d0*/  @P1 PRMT R5, R15, 0x7610, R5 ;  /* 0x000076100f051816 */ /* 0x000fc40000000005 */
[----:B--2---:R-:W-:-:S13]  /*11e0*/  ISETP.GT.U32.AND P2, PT, R13, R22, PT ;  /* 0x000000160d00720c */ /* 0x004fda0003f44070 */
[----:B------:R0:W-:Y:S01]  /*11f0*/  @P2 STG.E.U8 desc[UR4][R20.64], R13 ;  /* 0x0000000d14002986 */ /* 0x0001e2000c101104 */
[----:B------:R-:W-:Y:S01]  /*1200*/  @P2 PRMT R6, R13, 0x7610, R6 ;  /* 0x000076100d062816 */ /* 0x000fe20000000006 */
[----:B------:R-:W-:Y:S06]  /*1210*/  @P3 BRA `(.L_x_5) ;  /* 0xfffffff000b03947 */ /* 0x000fec000383ffff */
[----:B------:R-:W-:Y:S05]  /*1220*/  EXIT ;  /* 0x000000000000794d */ /* 0x000fea0003800000 */
.L_x_6:
[----:B------:R-:W-:-:S00]  /*1230*/  BRA `(.L_x_6) ;  /* 0xfffffffc00fc7947 */ /* 0x000fc0000383ffff */
[----:B------:R-:W-:-:S00]  /*1240*/  NOP ;  /* 0x0000000000007918 */ /* 0x000fc00000000000 */
        /* <DEDUP_REMOVED lines=11> */
.L_x_14:


//--------------------- .text._Z7erosionPhS_iii   --------------------------
	.section	.text._Z7erosionPhS_iii,"ax",@progbits
	.align	128
.text._Z7erosionPhS_iii:
        .type           _Z7erosionPhS_iii,@function
        .size           _Z7erosionPhS_iii,(.L_x_15 - _Z7erosionPhS_iii)
        .other          _Z7erosionPhS_iii,@"STO_CUDA_ENTRY STV_DEFAULT"
_Z7erosionPhS_iii:
        /* <DEDUP_REMOVED lines=51> */
.L_x_8:
[----:B------:R-:W-:Y:S05]  /*0330*/  BSYNC.RECONVERGENT B0 ;  /* 0x0000000000007941 */ /* 0x000fea0003800200 */
.L_x_7:
        /* <DEDUP_REMOVED lines=26> */
.L_x_12:
        /* <DEDUP_REMOVED lines=21> */
.L_x_10:
[----:B------:R-:W-:-:S05]  /*0630*/  VIADD R22, R13, 0xffffffff ;  /* 0xffffffff0d167836 */ /* 0x000fca0000000000 */
[----:B------:R-:W-:-:S05]  /*0640*/  IADD3 R22, P1, PT, R22, UR6, RZ ;  /* 0x0000000616167c10 */ /* 0x000fca000ff3e0ff */
[----:B------:R-:W-:-:S05]  /*0650*/  IMAD.X R23, RZ, RZ, UR7, P1 ;  /* 0x00000007ff177e24 */ /* 0x000fca00088e06ff */
[----:B------:R-:W2:Y:S01]  /*0660*/  LDG.E.U8 R34, desc[UR4][R22.64] ;  /* 0x0000000416227981 */ /* 0x000ea2000c1e1100 */
[----:B-----5:R-:W-:Y:S02]  /*0670*/  LOP3.LUT R25, R4, 0xffff, RZ, 0xc0, !PT ;  /* 0x0000ffff04197812 */ /* 0x020fe400078ec0ff */
[----:B------:R-:W-:-:S05]  /*0680*/  IADD3 R32, P1, PT, R13, UR6, RZ ;  /* 0x000000060d207c10 */ /* 0x000fca000ff3e0ff */
[----:B------:R-:W-:Y:S01]  /*0690*/  IMAD.X R33, RZ, RZ, UR7, P1 ;  /* 0x00000007ff217e24 */ /* 0x000fe200088e06ff */
[----:B--2---:R-:W-:-:S13]  /*06a0*/  ISETP.GE.U32.AND P3, PT, R34, R25, PT ;  /* 0x000000192200720c */ /* 0x004fda0003f66070 */
[----:B------:R0:W-:Y:S04]  /*06b0*/  @!P3 STG.E.U8 desc[UR4][R16.64], R34 ;  /* 0x000000221000b986 */ /* 0x0001e8000c101104 */
[----:B------:R-:W2:Y:S01]  /*06c0*/  LDG.E.U8 R31, desc[UR4][R32.64] ;  /* 0x00000004201f7981 */ /* 0x000ea2000c1e1100 */
[----:B------:R-:W-:Y:S01]  /*06d0*/  LOP3.LUT R36, R5, 0xffff, RZ, 0xc0, !PT ;  /* 0x0000ffff05247812 */ /* 0x000fe200078ec0ff */
[----:B------:R-:W-:-:S05]  /*06e0*/  VIADD R24, R13, 0x1 ;  /* 0x000000010d187836 */ /* 0x000fca0000000000 */
[----:B------:R-:W-:-:S05]  /*06f0*/  IADD3 R24, P1, PT, R24, UR6, RZ ;  /* 0x0000000618187c10 */ /* 0x000fca000ff3e0ff */
[----:B------:R-:W-:Y:S01]  /*0700*/  IMAD.X R25, RZ, RZ, UR7, P1 ;  /* 0x00000007ff197e24 */ /* 0x000fe200088e06ff */
[----:B--2---:R-:W-:-:S13]  /*0710*/  ISETP.GE.U32.AND P2, PT, R31, R36, PT ;  /* 0x000000241f00720c */ /* 0x004fda0003f46070 */
[----:B------:R1:W-:Y:S04]  /*0720*/  @!P2 STG.E.U8 desc[UR4][R18.64], R31 ;  /* 0x0000001f1200a986 */ /* 0x0003e8000c101104 */
[----:B------:R-:W2:Y:S01]  /*0730*/  LDG.E.U8 R37, desc[UR4][R24.64] ;  /* 0x0000000418257981 */ /* 0x000ea2000c1e1100 */
[----:B------:R-:W-:-:S04]  /*0740*/  LOP3.LUT R22, R6, 0xffff, RZ, 0xc0, !PT ;  /* 0x0000ffff06167812 */ /* 0x000fc800078ec0ff */
[----:B--2---:R-:W-:Y:S02]  /*0750*/  ISETP.GE.U32.AND P1, PT, R37, R22, PT ;  /* 0x000000162500720c */ /* 0x004fe40003f26070 */
[----:B------:R-:W-:-:S05]  /*0760*/  IADD3 R22, P4, PT, R12, UR6, RZ ;  /* 0x000000060c167c10 */ /* 0x000fca000ff9e0ff */
[----:B------:R-:W-:-:S06]  /*0770*/  IMAD.X R23, RZ, RZ, UR7, P4 ;  /* 0x00000007ff177e24 */ /* 0x000fcc000a0e06ff */
[----:B------:R2:W-:Y:S04]  /*0780*/  @!P1 STG.E.U8 desc[UR4][R20.64], R37 ;  /* 0x0000002514009986 */ /* 0x0005e8000c101104 */
[----:B------:R-:W3:Y:S01]  /*0790*/  LDG.E.U8 R35, desc[UR4][R22.64] ;  /* 0x0000000416237981 */ /* 0x000ee2000c1e1100 */
[----:B------:R-:W-:Y:S01]  /*07a0*/  @!P3 PRMT R4, R34, 0x7610, R4 ;  /* 0x000076102204b816 */ /* 0x000fe20000000004 */
[----:B------:R-:W-:-:S03]  /*07b0*/  VIADD R32, R14, 0x1 ;  /* 0x000000010e207836 */ /* 0x000fc60000000000 */
[----:B0-----:R-:W-:Y:S02]  /*07c0*/  LOP3.LUT R34, R4, 0xffff, RZ, 0xc0, !PT ;  /* 0x0000ffff04227812 */ /* 0x001fe400078ec0ff */
[----:B------:R-:W-:-:S05]  /*07d0*/  IADD3 R24, P4, PT, R32, UR6, RZ ;  /* 0x0000000620187c10 */ /* 0x000fca000ff9e0ff */
[----:B------:R-:W-:Y:S01]  /*07e0*/  IMAD.X R25, RZ, RZ, UR7, P4 ;  /* 0x00000007ff197e24 */ /* 0x000fe2000a0e06ff */
[----:B---3--:R-:W-:-:S13]  /*07f0*/  ISETP.GE.U32.AND P3, PT, R35, R34, PT ;  /* 0x000000222300720c */ /* 0x008fda0003f66070 */
[----:B------:R0:W-:Y:S04]  /*0800*/  @!P3 STG.E.U8 desc[UR4][R16.64], R35 ;  /* 0x000000231000b986 */ /* 0x0001e8000c101104 */
[----:B------:R-:W3:Y:S01]  /*0810*/  LDG.E.U8 R33, desc[UR4][R24.64] ;  /* 0x0000000418217981 */ /* 0x000ee2000c1e1100 */
[----:B------:R-:W-:Y:S01]  /*0820*/  @!P2 PRMT R5, R31, 0x7610, R5 ;  /* 0x000076101f05a816 */ /* 0x000fe20000000005 */
[----:B------:R-:W-:-:S03]  /*0830*/  VIADD R22, R14, 0x2 ;  /* 0x000000020e167836 */ /* 0x000fc60000000000 */
[----:B------:R-:W-:Y:S02]  /*0840*/  LOP3.LUT R32, R5, 0xffff, RZ, 0xc0, !PT ;  /* 0x0000ffff05207812 */ /* 0x000fe400078ec0ff */
[----:B------:R-:W-:-:S05]  /*0850*/  IADD3 R22, P4, PT, R22, UR6, RZ ;  /* 0x0000000616167c10 */ /* 0x000fca000ff9e0ff */
[----:B------:R-:W-:Y:S01]  /*0860*/  IMAD.X R23, RZ, RZ, UR7, P4 ;  /* 0x00000007ff177e24 */ /* 0x000fe2000a0e06ff */
[----:B---3--:R-:W-:-:S13]  /*0870*/  ISETP.GE.U32.AND P2, PT, R33, R32, PT ;  /* 0x000000202100720c */ /* 0x008fda0003f46070 */
[----:B------:R3:W-:Y:S04]  /*0880*/  @!P2 STG.E.U8 desc[UR4][R18.64], R33 ;  /* 0x000000211200a986 */ /* 0x0007e8000c101104 */
[----:B-1----:R-:W4:Y:S01]  /*0890*/  LDG.E.U8 R31, desc[UR4][R22.64] ;  /* 0x00000004161f7981 */ /* 0x002f22000c1e1100 */
[----:B------:R-:W-:Y:S02]  /*08a0*/  @!P1 PRMT R6, R37, 0x7610, R6 ;  /* 0x0000761025069816 */ /* 0x000fe40000000006 */
[----:B------:R-:W-:Y:S02]  /*08b0*/  IADD3 R24, P4, PT, R30, UR6, RZ ;  /* 0x000000061e187c10 */ /* 0x000fe4000ff9e0ff */
[----:B------:R-:W-:-:S03]  /*08c0*/  LOP3.LUT R32, R6, 0xffff, RZ, 0xc0, !PT ;  /* 0x0000ffff06207812 */ /* 0x000fc600078ec0ff */
[----:B------:R-:W-:Y:S01]  /*08d0*/  IMAD.X R25, RZ, RZ, UR7, P4 ;  /* 0x00000007ff197e24 */ /* 0x000fe2000a0e06ff */
[----:B----4-:R-:W-:-:S13]  /*08e0*/  ISETP.GE.U32.AND P1, PT, R31, R32, PT ;  /* 0x000000201f00720c */ /* 0x010fda0003f26070 */
[----:B------:R1:W-:Y:S04]  /*08f0*/  @!P1 STG.E.U8 desc[UR4][R20.64], R31 ;  /* 0x0000001f14009986 */ /* 0x0003e8000c101104 */
[----:B--2---:R-:W2:Y:S01]  /*0900*/  LDG.E.U8 R37, desc[UR4][R24.64] ;  /* 0x0000000418257981 */ /* 0x004ea2000c1e1100 */
[----:B------:R-:W-:Y:S01]  /*0910*/  @!P3 PRMT R4, R35, 0x7610, R4 ;  /* 0x000076102304b816 */ /* 0x000fe20000000004 */
[----:B------:R-:W-:-:S03]  /*0920*/  VIADD R32, R26, 0x1 ;  /* 0x000000011a207836 */ /* 0x000fc60000000000 */
[----:B------:R-:W-:Y:S02]  /*0930*/  LOP3.LUT R34, R4, 0xffff, RZ, 0xc0, !PT ;  /* 0x0000ffff04227812 */ /* 0x000fe400078ec0ff */
[----:B------:R-:W-:-:S05]  /*0940*/  IADD3 R22, P4, PT, R32, UR6, RZ ;  /* 0x0000000620167c10 */ /* 0x000fca000ff9e0ff */
[----:B------:R-:W-:Y:S01]  /*0950*/  IMAD.X R23, RZ, RZ, UR7, P4 ;  /* 0x00000007ff177e24 */ /* 0x000fe2000a0e06ff */
[----:B--2---:R-:W-:-:S13]  /*0960*/  ISETP.GE.U32.AND P3, PT, R37, R34, PT ;  /* 0x000000222500720c */ /* 0x004fda0003f66070 */
[----:B------:R-:W-:Y:S04]  /*0970*/  @!P3 STG.E.U8 desc[UR4][R16.64], R37 ;  /* 0x000000251000b986 */ /* 0x000fe8000c101104 */
[----:B0-----:R-:W2:Y:S01]  /*0980*/  LDG.E.U8 R35, desc[UR4][R22.64] ;  /* 0x0000000416237981 */ /* 0x001ea2000c1e1100 */
[----:B------:R-:W-:Y:S01]  /*0990*/  @!P2 PRMT R5, R33, 0x7610, R5 ;  /* 0x000076102105a816 */ /* 0x000fe20000000005 */
[----:B------:R-:W-:-:S03]  /*09a0*/  VIADD R24, R26, 0x2 ;  /* 0x000000021a187836 */ /* 0x000fc60000000000 */
[----:B------:R-:W-:Y:S02]  /*09b0*/  LOP3.LUT R32, R5, 0xffff, RZ, 0xc0, !PT ;  /* 0x0000ffff05207812 */ /* 0x000fe400078ec0ff */
[----:B------:R-:W-:-:S05]  /*09c0*/  IADD3 R24, P4, PT, R24, UR6, RZ ;  /* 0x0000000618187c10 */ /* 0x000fca000ff9e0ff */
[----:B------:R-:W-:Y:S01]  /*09d0*/  IMAD.X R25, RZ, RZ, UR7, P4 ;  /* 0x00000007ff197e24 */ /* 0x000fe2000a0e06ff */
[----:B--2---:R-:W-:-:S13]  /*09e0*/  ISETP.GE.U32.AND P2, PT, R35, R32, PT ;  /* 0x000000202300720c */ /* 0x004fda0003f46070 */
[----:B------:R-:W-:Y:S04]  /*09f0*/  @!P2 STG.E.U8 desc[UR4][R18.64], R35 ;  /* 0x000000231200a986 */ /* 0x000fe8000c101104 */
[----:B---3--:R-:W2:Y:S01]  /*0a00*/  LDG.E.U8 R33, desc[UR4][R24.64] ;  /* 0x0000000418217981 */ /* 0x008ea2000c1e1100 */
[----:B------:R-:W-:Y:S02]  /*0a10*/  @!P1 PRMT R6, R31, 0x7610, R6 ;  /* 0x000076101f069816 */ /* 0x000fe40000000006 */
[----:B------:R-:W-:Y:S02]  /*0a20*/  IADD3 R22, P4, PT, R15, UR6, RZ ;  /* 0x000000060f167c10 */ /* 0x000fe4000ff9e0ff */
[----:B------:R-:W-:-:S03]  /*0a30*/  LOP3.LUT R32, R6, 0xffff, RZ, 0xc0, !PT ;  /* 0x0000ffff06207812 */ /* 0x000fc600078ec0ff */
[----:B------:R-:W-:Y:S01]  /*0a40*/  IMAD.X R23, RZ, RZ, UR7, P4 ;  /* 0x00000007ff177e24 */ /* 0x000fe2000a0e06ff */
[----:B--2---:R-:W-:-:S13]  /*0a50*/  ISETP.GE.U32.AND P1, PT, R33, R32, PT ;  /* 0x000000202100720c */ /* 0x004fda0003f26070 */
[----:B------:R0:W-:Y:S04]  /*0a60*/  @!P1 STG.E.U8 desc[UR4][R20.64], R33 ;  /* 0x0000002114009986 */ /* 0x0001e8000c101104 */
[----:B-1----:R-:W2:Y:S01]  /*0a70*/  LDG.E.U8 R31, desc[UR4][R22.64] ;  /* 0x00000004161f7981 */ /* 0x002ea2000c1e1100 */
[----:B------:R-:W-:Y:S01]  /*0a80*/  @!P3 PRMT R4, R37, 0x7610, R4 ;  /* 0x000076102504b816 */ /* 0x000fe20000000004 */
[----:B------:R-:W-:-:S03]  /*0a90*/  VIADD R32, R27, 0x1 ;  /* 0x000000011b207836 */ /* 0x000fc60000000000 */
[----:B------:R-:W-:Y:S02]  /*0aa0*/  LOP3.LUT R34, R4, 0xffff, RZ, 0xc0, !PT ;  /* 0x0000ffff04227812 */ /* 0x000fe400078ec0ff */
[----:B------:R-:W-:-:S05]  /*0ab0*/  IADD3 R24, P4, PT, R32, UR6, RZ ;  /* 0x0000000620187c10 */ /* 0x000fca000ff9e0ff */
[----:B------:R-:W-:Y:S01]  /*0ac0*/  IMAD.X R25, RZ, RZ, UR7, P4 ;  /* 0x00000007ff197e24 */ /* 0x000fe2000a0e06ff */
[----:B--2---:R-:W-:-:S13]  /*0ad0*/  ISETP.GE.U32.AND P3, PT, R31, R34, PT ;  /* 0x000000221f00720c */ /* 0x004fda0003f66070 */
[----:B------:R1:W-:Y:S04]  /*0ae0*/  @!P3 STG.E.U8 desc[UR4][R16.64], R31 ;  /* 0x0000001f1000b986 */ /* 0x0003e8000c101104 */
[----:B------:R-:W2:Y:S01]  /*0af0*/  LDG.E.U8 R25, desc[UR4][R24.64] ;  /* 0x0000000418197981 */ /* 0x000ea2000c1e1100 */
        /* <DEDUP_REMOVED lines=9> */
[----:B------:R-:W-:Y:S01]  /*0b90*/  VIADD R29, R29, 0x4 ;  /* 0x000000041d1d7836 */ /* 0x000fe20000000000 */
[----:B0-----:R-:W0:Y:S01]  /*0ba0*/  LDC R33, c[0x0][0x394] ;  /* 0x0000e500ff217b82 */ /* 0x001e220000000800 */
[----:B------:R-:W-:Y:S01]  /*0bb0*/  @!P3 PRMT R4, R31, 0x7610, R4 ;  /* 0x000076101f04b816 */ /* 0x000fe20000000004 */
[----:B------:R-:W-:Y:S01]  /*0bc0*/  VIADD R28, R28, 0x4 ;  /* 0x000000041c1c7836 */ /* 0x000fe20000000000 */
[----:B------:R-:W-:-:S02]  /*0bd0*/  LOP3.LUT R32, R6, 0xffff, RZ, 0xc0, !PT ;  /* 0x0000ffff06207812 */ /* 0x000fc400078ec0ff */
[----:B------:R-:W-:Y:S01]  /*0be0*/  @!P2 PRMT R5, R25, 0x7610, R5 ;  /* 0x000076101905a816 */ /* 0x000fe20000000005 */
[C---:B0-----:R-:W-:Y:S02]  /*0bf0*/  IMAD R30, R33.reuse, 0xc, R30 ;  /* 0x0000000c211e7824 */ /* 0x041fe400078e021e */
[C---:B------:R-:W-:Y:S02]  /*0c00*/  IMAD R15, R33.reuse, 0xc, R15 ;  /* 0x0000000c210f7824 */ /* 0x040fe400078e020f */
[C---:B------:R-:W-:Y:S02]  /*0c10*/  IMAD R12, R33.reuse, 0xc, R12 ;  /* 0x0000000c210c7824 */ /* 0x040fe400078e020c */
[C---:B------:R-:W-:Y:S02]  /*0c20*/  IMAD R13, R33.reuse, 0xc, R13 ;  /* 0x0000000c210d7824 */ /* 0x040fe400078e020d */
[C---:B------:R-:W-:Y:S02]  /*0c30*/  IMAD R14, R33.reuse, 0xc, R14 ;  /* 0x0000000c210e7824 */ /* 0x040fe400078e020e */
[----:B------:R-:W-:-:S02]  /*0c40*/  IMAD R26, R33, 0xc, R26 ;  /* 0x0000000c211a7824 */ /* 0x000fc400078e021a */
[----:B------:R-:W-:Y:S01]  /*0c50*/  IMAD R27, R33, 0xc, R27 ;  /* 0x0000000c211b7824 */ /* 0x000fe200078e021b */
[----:B--2---:R-:W-:-:S13]  /*0c60*/  ISETP.GE.U32.AND P1, PT, R23, R32, PT ;  /* 0x000000201700720c */ /* 0x004fda0003f26070 */
[----:B------:R1:W-:Y:S01]  /*0c70*/  @!P1 STG.E.U8 desc[UR4][R20.64], R23 ;  /* 0x0000001714009986 */ /* 0x0003e2000c101104 */
[----:B------:R-:W-:Y:S02]  /*0c80*/  @!P1 PRMT R6, R23, 0x7610, R6 ;  /* 0x0000761017069816 */ /* 0x000fe40000000006 */
[----:B------:R-:W-:-:S13]  /*0c90*/  ISETP.NE.AND P1, PT, R29, RZ, PT ;  /* 0x000000ff1d00720c */ /* 0x000fda0003f25270 */
[----:B-1----:R-:W-:Y:S05]  /*0ca0*/  @P1 BRA `(.L_x_10) ;  /* 0xfffffff800601947 */ /* 0x002fea000383ffff */
.L_x_9:
        /* <DEDUP_REMOVED lines=12> */
[----:B--2---:R-:W-:Y:S02]  /*0d70*/  ISETP.GE.U32.AND P2, PT, R31, R22, PT ;  /* 0x000000161f00720c */ /* 0x004fe40003f46070 */
[----:B------:R-:W-:-:S05]  /*0d80*/  IADD3 R22, P0, PT, R26, R12, RZ ;  /* 0x0000000c1a167210 */ /* 0x000fca0007f1e0ff */
[----:B------:R-:W-:-:S06]  /*0d90*/  IMAD.X R23, RZ, RZ, R13, P0 ;  /* 0x000000ffff177224 */ /* 0x000fcc00000e060d */
[----:B------:R0:W-:Y:S04]  /*0da0*/  @!P2 STG.E.U8 desc[UR4][R16.64], R31 ;  /* 0x0000001f1000a986 */ /* 0x0001e8000c101104 */
[----:B------:R-:W2:Y:S01]  /*0db0*/  LDG.E.U8 R27, desc[UR4][R22.64] ;  /* 0x00000004161b7981 */ /* 0x000ea2000c1e1100 */
[----:B------:R-:W-:Y:S01]  /*0dc0*/  LOP3.LUT R32, R5, 0xffff, RZ, 0xc0, !PT ;  /* 0x0000ffff05207812 */ /* 0x000fe200078ec0ff */
[----:B------:R-:W-:-:S05]  /*0dd0*/  VIADD R29, R29, 0x2 ;  /* 0x000000021d1d7836 */ /* 0x000fca0000000000 */
[----:B------:R-:W-:-:S05]  /*0de0*/  IADD3 R14, P1, PT, R29, R12, RZ ;  /* 0x0000000c1d0e7210 */ /* 0x000fca0007f3e0ff */
[----:B------:R-:W-:Y:S01]  /*0df0*/  IMAD.X R15, RZ, RZ, R13, P1 ;  /* 0x000000ffff0f7224 */ /* 0x000fe200008e060d */
[----:B--2---:R-:W-:-:S13]  /*0e00*/  ISETP.GE.U32.AND P0, PT, R27, R32, PT ;  /* 0x000000201b00720c */ /* 0x004fda0003f06070 */
[----:B------:R0:W-:Y:S04]  /*0e10*/  @!P0 STG.E.U8 desc[UR4][R18.64], R27 ;  /* 0x0000001b12008986 */ /* 0x0001e8000c101104 */
[----:B------:R-:W2:Y:S01]  /*0e20*/  LDG.E.U8 R29, desc[UR4][R14.64] ;  /* 0x000000040e1d7981 */ /* 0x000ea2000c1e1100 */
[----:B------:R-:W-:Y:S01]  /*0e30*/  IMAD.IADD R30, R30, 0x1, R25 ;  /* 0x000000011e1e7824 */ /* 0x000fe200078e0219 */
[----:B------:R-:W-:-:S03]  /*0e40*/  LOP3.LUT R32, R6, 0xffff, RZ, 0xc0, !PT ;  /* 0x0000ffff06207812 */ /* 0x000fc600078ec0ff */
[----:B------:R-:W-:-:S05]  /*0e50*/  IMAD R33, R30, 0x3, RZ ;  /* 0x000000031e217824 */ /* 0x000fca00078e02ff */
[----:B------:R-:W-:-:S05]  /*0e60*/  IADD3 R22, P3, PT, R33, R12, RZ ;  /* 0x0000000c21167210 */ /* 0x000fca0007f7e0ff */
[----:B------:R-:W-:Y:S01]  /*0e70*/  IMAD.X R23, RZ, RZ, R13, P3 ;  /* 0x000000ffff177224 */ /* 0x000fe200018e060d */
[----:B--2---:R-:W-:-:S13]  /*0e80*/  ISETP.GE.U32.AND P1, PT, R29, R32, PT ;  /* 0x000000201d00720c */ /* 0x004fda0003f26070 */
[----:B------:R0:W-:Y:S04]  /*0e90*/  @!P1 STG.E.U8 desc[UR4][R20.64], R29 ;  /* 0x0000001d14009986 */ /* 0x0001e8000c101104 */
[----:B------:R-:W2:Y:S01]  /*0ea0*/  LDG.E.U8 R23, desc[UR4][R22.64] ;  /* 0x0000000416177981 */ /* 0x000ea2000c1e1100 */
[----:B------:R-:W-:Y:S01]  /*0eb0*/  @!P2 PRMT R4, R31, 0x7610, R4 ;  /* 0x000076101f04a816 */ /* 0x000fe20000000004 */
[----:B------:R-:W-:-:S03]  /*0ec0*/  IMAD R25, R25, 0x3, R26 ;  /* 0x0000000319197824 */ /* 0x000fc600078e021a */
[----:B------:R-:W-:Y:S02]  /*0ed0*/  LOP3.LUT R30, R4, 0xffff, RZ, 0xc0, !PT ;  /* 0x0000ffff041e7812 */ /* 0x000fe400078ec0ff */
[----:B------:R-:W-:-:S05]  /*0ee0*/  IADD3 R14, P3, PT, R25, R12, RZ ;  /* 0x0000000c190e7210 */ /* 0x000fca0007f7e0ff */
[----:B------:R-:W-:Y:S01]  /*0ef0*/  IMAD.X R15, RZ, RZ, R13, P3 ;  /* 0x000000ffff0f7224 */ /* 0x000fe200018e060d */
[----:B--2---:R-:W-:-:S13]  /*0f00*/  ISETP.GE.U32.AND P2, PT, R23, R30, PT ;  /* 0x0000001e1700720c */ /* 0x004fda0003f46070 */
[----:B------:R0:W-:Y:S04]  /*0f10*/  @!P2 STG.E.U8 desc[UR4][R16.64], R23 ;  /* 0x000000171000a986 */ /* 0x0001e8000c101104 */
[----:B------:R-:W2:Y:S01]  /*0f20*/  LDG.E.U8 R15, desc[UR4][R14.64] ;  /* 0x000000040e0f7981 */ /* 0x000ea2000c1e1100 */
[----:B------:R-:W-:Y:S01]  /*0f30*/  @!P0 PRMT R5, R27, 0x7610, R5 ;  /* 0x000076101b058816 */ /* 0x000fe20000000005 */
[----:B------:R-:W-:-:S03]  /*0f40*/  VIADD R25, R25, 0x1 ;  /* 0x0000000119197836 */ /* 0x000fc60000000000 */
[----:B------:R-:W-:Y:S02]  /*0f50*/  LOP3.LUT R26, R5, 0xffff, RZ, 0xc0, !PT ;  /* 0x0000ffff051a7812 */ /* 0x000fe400078ec0ff */
[----:B------:R-:W-:-:S05]  /*0f60*/  IADD3 R12, P3, PT, R25, R12, RZ ;  /* 0x0000000c190c7210 */ /* 0x000fca0007f7e0ff */
[----:B------:R-:W-:Y:S01]  /*0f70*/  IMAD.X R13, RZ, RZ, R13, P3 ;  /* 0x000000ffff0d7224 */ /* 0x000fe200018e060d */
[----:B--2---:R-:W-:-:S13]  /*0f80*/  ISETP.GE.U32.AND P0, PT, R15, R26, PT ;  /* 0x0000001a0f00720c */ /* 0x004fda0003f06070 */
[----:B------:R0:W-:Y:S04]  /*0f90*/  @!P0 STG.E.U8 desc[UR4][R18.64], R15 ;  /* 0x0000000f12008986 */ /* 0x0001e8000c101104 */
[----:B------:R-:W2:Y:S01]  /*0fa0*/  LDG.E.U8 R13, desc[UR4][R12.64] ;  /* 0x000000040c0d7981 */ /* 0x000ea2000c1e1100 */
[----:B------:R-:W-:Y:S01]  /*0fb0*/  @!P1 PRMT R6, R29, 0x7610, R6 ;  /* 0x000076101d069816 */ /* 0x000fe20000000006 */
[----:B------:R-:W-:Y:S01]  /*0fc0*/  VIADD R28, R28, 0x2 ;  /* 0x000000021c1c7836 */ /* 0x000fe20000000000 */
[----:B------:R-:W-:Y:S02]  /*0fd0*/  @!P2 PRMT R4, R23, 0x7610, R4 ;  /* 0x000076101704a816 */ /* 0x000fe40000000004 */
[----:B------:R-:W-:Y:S02]  /*0fe0*/  LOP3.LUT R22, R6, 0xffff, RZ, 0xc0, !PT ;  /* 0x0000ffff06167812 */ /* 0x000fe400078ec0ff */
[----:B------:R-:W-:-:S02]  /*0ff0*/  @!P0 PRMT R5, R15, 0x7610, R5 ;  /* 0x000076100f058816 */ /* 0x000fc40000000005 */
[----:B--2---:R-:W-:-:S13]  /*1000*/  ISETP.GE.U32.AND P1, PT, R13, R22, PT ;  /* 0x000000160d00720c */ /* 0x004fda0003f26070 */
[----:B------:R0:W-:Y:S01]  /*1010*/  @!P1 STG.E.U8 desc[UR4][R20.64], R13 ;  /* 0x0000000d14009986 */ /* 0x0001e2000c101104 */
[----:B------:R-:W-:-:S07]  /*1020*/  @!P1 PRMT R6, R13, 0x7610, R6 ;  /* 0x000076100d069816 */ /* 0x000fce0000000006 */
.L_x_11:
        /* <DEDUP_REMOVED lines=22> */
[----:B------:R-:W-:Y:S02]  /*1190*/  LOP3.LUT R22, R6, 0xffff, RZ, 0xc0, !PT ;  /* 0x0000ffff06167812 */ /* 0x000fe400078ec0ff */
[C---:B------:R-:W-:Y:S01]  /*11a0*/  ISETP.NE.AND P3, PT, R9.reuse, R0, PT ;  /* 0x000000000900720c */ /* 0x040fe20003f65270 */
[----:B------:R-:W-:Y:S01]  /*11b0*/  VIADD R9, R9, 0x1 ;  /* 0x0000000109097836 */ /* 0x000fe20000000000 */
[----:B------:R-:W-:Y:S02]  /*11c0*/  @!P0 PRMT R4, R23, 0x7610, R4 ;  /* 0x0000761017048816 */ /* 0x000fe40000000004 */
[----:B------:R-:W-:-:S02]  /*11d0*/  @!P1 PRMT R5, R15, 0x7610, R5 ;  /* 0x000076100f059816 */ /* 0x000fc40000000005 */
[----:B--2---:R-:W-:-:S13]  /*11e0*/  ISETP.GE.U32.AND P2, PT, R13, R22, PT ;  /* 0x000000160d00720c */ /* 0x004fda0003f46070 */
[----:B------:R0:W-:Y:S01]  /*11f0*/  @!P2 STG.E.U8 desc[UR4][R20.64], R13 ;  /* 0x0000000d1400a986 */ /* 0x0001e2000c101104 */
[----:B------:R-:W-:Y:S01]  /*1200*/  @!P2 PRMT R6, R13, 0x7610, R6 ;  /* 0x000076100d06a816 */ /* 0x000fe20000000006 */
[----:B------:R-:W-:Y:S06]  /*1210*/  @P3 BRA `(.L_x_12) ;  /* 0xfffffff000b03947 */ /* 0x000fec000383ffff */
[----:B------:R-:W-:Y:S05]  /*1220*/  EXIT ;  /* 0x000000000000794d */ /* 0x000fea0003800000 */
.L_x_13:
        /* <DEDUP_REMOVED lines=13> */
.L_x_15:


//--------------------- .nv.shared.reserved.0     --------------------------
	.section	.nv.shared.reserved.0,"aw",@nobits
	.weak		__nv_reservedSMEM_offset_0_alias
	.size		__nv_reservedSMEM_offset_0_alias, 0, 64
	.other		__nv_reservedSMEM_offset_0_alias,@"STO_CUDA_RESERVED_SHARED STV_DEFAULT"
__nv_reservedSMEM_offset_0_alias:
	.zero		0
	.zero		64


//--------------------- .nv.constant0._Z8dilationPhS_iii --------------------------
	.section	.nv.constant0._Z8dilationPhS_iii,"a",@progbits
	.sectionflags	@""
	.align	4
.nv.constant0._Z8dilationPhS_iii:
	.zero		924


//--------------------- .nv.constant0._Z7erosionPhS_iii --------------------------
	.section	.nv.constant0._Z7erosionPhS_iii,"a",@progbits
	.sectionflags	@""
	.align	4
.nv.constant0._Z7erosionPhS_iii:
	.zero		924


//--------------------- SYMBOLS --------------------------

	.type		.nv.reservedSmem.offset0,@object
	.size		.nv.reservedSmem.offset0,0x4
